//
// Generated by NVIDIA NVVM Compiler
//
// Compiler Build ID: CL-36424714
// Cuda compilation tools, release 13.0, V13.0.88
// Based on NVVM 20.0.0
//

.version 9.0
.target sm_100
.address_size 64

	// .globl	_Z10pw_de_tanhPfS_i
.func  (.param .b64 func_retval0) __internal_accurate_pow
(
	.param .b64 __internal_accurate_pow_param_0
)
;

.visible .entry _Z10pw_de_tanhPfS_i(
	.param .u64 .ptr .align 1 _Z10pw_de_tanhPfS_i_param_0,
	.param .u64 .ptr .align 1 _Z10pw_de_tanhPfS_i_param_1,
	.param .u32 _Z10pw_de_tanhPfS_i_param_2
)
{
	.reg .pred 	%p<15>;
	.reg .b32 	%r<24>;
	.reg .b32 	%f<4>;
	.reg .b64 	%rd<9>;
	.reg .b64 	%fd<20>;

	ld.param.u64 	%rd1, [_Z10pw_de_tanhPfS_i_param_0];
	ld.param.u64 	%rd2, [_Z10pw_de_tanhPfS_i_param_1];
	ld.param.u32 	%r5, [_Z10pw_de_tanhPfS_i_param_2];
	mov.u32 	%r6, %ctaid.x;
	mov.u32 	%r7, %ntid.x;
	mov.u32 	%r8, %tid.x;
	mad.lo.s32 	%r1, %r6, %r7, %r8;
	setp.ge.s32 	%p1, %r1, %r5;
	@%p1 bra 	$L__BB0_9;
	cvta.to.global.u64 	%rd3, %rd2;
	mul.wide.s32 	%rd4, %r1, 4;
	add.s64 	%rd5, %rd3, %rd4;
	ld.global.f32 	%f1, [%rd5];
	cvt.f64.f32 	%fd1, %f1;
	{
	.reg .b32 %temp; 
	mov.b64 	{%temp, %r2}, %fd1;
	}
	mov.f64 	%fd9, 0d4000000000000000;
	{
	.reg .b32 %temp; 
	mov.b64 	{%temp, %r9}, %fd9;
	}
	and.b32  	%r4, %r9, 2146435072;
	setp.eq.s32 	%p2, %r4, 1062207488;
	abs.f64 	%fd2, %fd1;
	{ // callseq 0, 0
	.param .b64 param0;
	st.param.f64 	[param0], %fd2;
	.param .b64 retval0;
	call.uni (retval0), 
	__internal_accurate_pow, 
	(
	param0
	);
	ld.param.f64 	%fd10, [retval0];
	} // callseq 0
	setp.lt.s32 	%p3, %r2, 0;
	neg.f64 	%fd12, %fd10;
	selp.f64 	%fd13, %fd12, %fd10, %p2;
	selp.f64 	%fd19, %fd13, %fd10, %p3;
	setp.neu.f32 	%p4, %f1, 0f00000000;
	@%p4 bra 	$L__BB0_3;
	setp.eq.s32 	%p5, %r4, 1062207488;
	selp.b32 	%r10, %r2, 0, %p5;
	setp.lt.s32 	%p6, %r9, 0;
	or.b32  	%r11, %r10, 2146435072;
	selp.b32 	%r12, %r11, %r10, %p6;
	mov.b32 	%r13, 0;
	mov.b64 	%fd19, {%r13, %r12};
$L__BB0_3:
	add.f64 	%fd14, %fd1, 0d4000000000000000;
	{
	.reg .b32 %temp; 
	mov.b64 	{%temp, %r14}, %fd14;
	}
	and.b32  	%r15, %r14, 2146435072;
	setp.ne.s32 	%p7, %r15, 2146435072;
	@%p7 bra 	$L__BB0_8;
	setp.num.f32 	%p8, %f1, %f1;
	@%p8 bra 	$L__BB0_6;
	mov.f64 	%fd15, 0d4000000000000000;
	add.rn.f64 	%fd19, %fd1, %fd15;
	bra.uni 	$L__BB0_8;
$L__BB0_6:
	setp.neu.f64 	%p9, %fd2, 0d7FF0000000000000;
	@%p9 bra 	$L__BB0_8;
	setp.lt.s32 	%p10, %r2, 0;
	setp.eq.s32 	%p11, %r4, 1062207488;
	setp.lt.s32 	%p12, %r9, 0;
	selp.b32 	%r17, 0, 2146435072, %p12;
	and.b32  	%r18, %r9, 2147483647;
	setp.ne.s32 	%p13, %r18, 1071644672;
	or.b32  	%r19, %r17, -2147483648;
	selp.b32 	%r20, %r19, %r17, %p13;
	selp.b32 	%r21, %r20, %r17, %p11;
	selp.b32 	%r22, %r21, %r17, %p10;
	mov.b32 	%r23, 0;
	mov.b64 	%fd19, {%r23, %r22};
$L__BB0_8:
	setp.eq.f32 	%p14, %f1, 0f3F800000;
	mov.f64 	%fd16, 0d3FF0000000000000;
	sub.f64 	%fd17, %fd16, %fd19;
	cvt.rn.f32.f64 	%f2, %fd17;
	selp.f32 	%f3, 0f00000000, %f2, %p14;
	cvta.to.global.u64 	%rd6, %rd1;
	add.s64 	%rd8, %rd6, %rd4;
	st.global.f32 	[%rd8], %f3;
$L__BB0_9:
	ret;

}
	// .globl	_Z13pw_de_sigmoidPfS_i
.visible .entry _Z13pw_de_sigmoidPfS_i(
	.param .u64 .ptr .align 1 _Z13pw_de_sigmoidPfS_i_param_0,
	.param .u64 .ptr .align 1 _Z13pw_de_sigmoidPfS_i_param_1,
	.param .u32 _Z13pw_de_sigmoidPfS_i_param_2
)
{
	.reg .pred 	%p<2>;
	.reg .b32 	%r<6>;
	.reg .b32 	%f<5>;
	.reg .b64 	%rd<8>;

	ld.param.u64 	%rd1, [_Z13pw_de_sigmoidPfS_i_param_0];
	ld.param.u64 	%rd2, [_Z13pw_de_sigmoidPfS_i_param_1];
	ld.param.u32 	%r2, [_Z13pw_de_sigmoidPfS_i_param_2];
	mov.u32 	%r3, %ctaid.x;
	mov.u32 	%r4, %ntid.x;
	mov.u32 	%r5, %tid.x;
	mad.lo.s32 	%r1, %r3, %r4, %r5;
	setp.ge.s32 	%p1, %r1, %r2;
	@%p1 bra 	$L__BB1_2;
	cvta.to.global.u64 	%rd3, %rd2;
	cvta.to.global.u64 	%rd4, %rd1;
	mul.wide.s32 	%rd5, %r1, 4;
	add.s64 	%rd6, %rd3, %rd5;
	ld.global.f32 	%f1, [%rd6];
	mov.f32 	%f2, 0f3F800000;
	sub.f32 	%f3, %f2, %f1;
	mul.f32 	%f4, %f1, %f3;
	add.s64 	%rd7, %rd4, %rd5;
	st.global.f32 	[%rd7], %f4;
$L__BB1_2:
	ret;

}
	// .globl	_Z10pw_biasAddPfS_ii
.visible .entry _Z10pw_biasAddPfS_ii(
	.param .u64 .ptr .align 1 _Z10pw_biasAddPfS_ii_param_0,
	.param .u64 .ptr .align 1 _Z10pw_biasAddPfS_ii_param_1,
	.param .u32 _Z10pw_biasAddPfS_ii_param_2,
	.param .u32 _Z10pw_biasAddPfS_ii_param_3
)
{
	.reg .pred 	%p<2>;
	.reg .b32 	%r<8>;
	.reg .b32 	%f<4>;
	.reg .b64 	%rd<9>;

	ld.param.u64 	%rd1, [_Z10pw_biasAddPfS_ii_param_0];
	ld.param.u64 	%rd2, [_Z10pw_biasAddPfS_ii_param_1];
	ld.param.u32 	%r3, [_Z10pw_biasAddPfS_ii_param_2];
	ld.param.u32 	%r2, [_Z10pw_biasAddPfS_ii_param_3];
	mov.u32 	%r4, %ctaid.x;
	mov.u32 	%r5, %ntid.x;
	mov.u32 	%r6, %tid.x;
	mad.lo.s32 	%r1, %r4, %r5, %r6;
	setp.ge.s32 	%p1, %r1, %r3;
	@%p1 bra 	$L__BB2_2;
	cvta.to.global.u64 	%rd3, %rd2;
	cvta.to.global.u64 	%rd4, %rd1;
	rem.s32 	%r7, %r1, %r2;
	mul.wide.s32 	%rd5, %r7, 4;
	add.s64 	%rd6, %rd3, %rd5;
	ld.global.f32 	%f1, [%rd6];
	mul.wide.s32 	%rd7, %r1, 4;
	add.s64 	%rd8, %rd4, %rd7;
	ld.global.f32 	%f2, [%rd8];
	add.f32 	%f3, %f1, %f2;
	st.global.f32 	[%rd8], %f3;
$L__BB2_2:
	ret;

}
	// .globl	_Z11pw_peepsAddPfS_S_ii
.visible .entry _Z11pw_peepsAddPfS_S_ii(
	.param .u64 .ptr .align 1 _Z11pw_peepsAddPfS_S_ii_param_0,
	.param .u64 .ptr .align 1 _Z11pw_peepsAddPfS_S_ii_param_1,
	.param .u64 .ptr .align 1 _Z11pw_peepsAddPfS_S_ii_param_2,
	.param .u32 _Z11pw_peepsAddPfS_S_ii_param_3,
	.param .u32 _Z11pw_peepsAddPfS_S_ii_param_4
)
{
	.reg .pred 	%p<2>;
	.reg .b32 	%r<8>;
	.reg .b32 	%f<5>;
	.reg .b64 	%rd<12>;

	ld.param.u64 	%rd1, [_Z11pw_peepsAddPfS_S_ii_param_0];
	ld.param.u64 	%rd2, [_Z11pw_peepsAddPfS_S_ii_param_1];
	ld.param.u64 	%rd3, [_Z11pw_peepsAddPfS_S_ii_param_2];
	ld.param.u32 	%r3, [_Z11pw_peepsAddPfS_S_ii_param_3];
	ld.param.u32 	%r2, [_Z11pw_peepsAddPfS_S_ii_param_4];
	mov.u32 	%r4, %ctaid.x;
	mov.u32 	%r5, %ntid.x;
	mov.u32 	%r6, %tid.x;
	mad.lo.s32 	%r1, %r4, %r5, %r6;
	setp.ge.s32 	%p1, %r1, %r3;
	@%p1 bra 	$L__BB3_2;
	cvta.to.global.u64 	%rd4, %rd2;
	cvta.to.global.u64 	%rd5, %rd3;
	cvta.to.global.u64 	%rd6, %rd1;
	rem.s32 	%r7, %r1, %r2;
	mul.wide.s32 	%rd7, %r7, 4;
	add.s64 	%rd8, %rd4, %rd7;
	ld.global.f32 	%f1, [%rd8];
	mul.wide.s32 	%rd9, %r1, 4;
	add.s64 	%rd10, %rd5, %rd9;
	ld.global.f32 	%f2, [%rd10];
	add.s64 	%rd11, %rd6, %rd9;
	ld.global.f32 	%f3, [%rd11];
	fma.rn.f32 	%f4, %f1, %f2, %f3;
	st.global.f32 	[%rd11], %f4;
$L__BB3_2:
	ret;

}
	// .globl	_Z9pw_vecAddPfS_S_i
.visible .entry _Z9pw_vecAddPfS_S_i(
	.param .u64 .ptr .align 1 _Z9pw_vecAddPfS_S_i_param_0,
	.param .u64 .ptr .align 1 _Z9pw_vecAddPfS_S_i_param_1,
	.param .u64 .ptr .align 1 _Z9pw_vecAddPfS_S_i_param_2,
	.param .u32 _Z9pw_vecAddPfS_S_i_param_3
)
{
	.reg .pred 	%p<2>;
	.reg .b32 	%r<6>;
	.reg .b32 	%f<4>;
	.reg .b64 	%rd<11>;

	ld.param.u64 	%rd1, [_Z9pw_vecAddPfS_S_i_param_0];
	ld.param.u64 	%rd2, [_Z9pw_vecAddPfS_S_i_param_1];
	ld.param.u64 	%rd3, [_Z9pw_vecAddPfS_S_i_param_2];
	ld.param.u32 	%r2, [_Z9pw_vecAddPfS_S_i_param_3];
	mov.u32 	%r3, %ctaid.x;
	mov.u32 	%r4, %ntid.x;
	mov.u32 	%r5, %tid.x;
	mad.lo.s32 	%r1, %r3, %r4, %r5;
	setp.ge.s32 	%p1, %r1, %r2;
	@%p1 bra 	$L__BB4_2;
	cvta.to.global.u64 	%rd4, %rd2;
	cvta.to.global.u64 	%rd5, %rd3;
	cvta.to.global.u64 	%rd6, %rd1;
	mul.wide.s32 	%rd7, %r1, 4;
	add.s64 	%rd8, %rd4, %rd7;
	ld.global.f32 	%f1, [%rd8];
	add.s64 	%rd9, %rd5, %rd7;
	ld.global.f32 	%f2, [%rd9];
	add.f32 	%f3, %f1, %f2;
	add.s64 	%rd10, %rd6, %rd7;
	st.global.f32 	[%rd10], %f3;
$L__BB4_2:
	ret;

}
	// .globl	_Z9pw_vecMulPfS_S_i
.visible .entry _Z9pw_vecMulPfS_S_i(
	.param .u64 .ptr .align 1 _Z9pw_vecMulPfS_S_i_param_0,
	.param .u64 .ptr .align 1 _Z9pw_vecMulPfS_S_i_param_1,
	.param .u64 .ptr .align 1 _Z9pw_vecMulPfS_S_i_param_2,
	.param .u32 _Z9pw_vecMulPfS_S_i_param_3
)
{
	.reg .pred 	%p<2>;
	.reg .b32 	%r<6>;
	.reg .b32 	%f<4>;
	.reg .b64 	%rd<11>;

	ld.param.u64 	%rd1, [_Z9pw_vecMulPfS_S_i_param_0];
	ld.param.u64 	%rd2, [_Z9pw_vecMulPfS_S_i_param_1];
	ld.param.u64 	%rd3, [_Z9pw_vecMulPfS_S_i_param_2];
	ld.param.u32 	%r2, [_Z9pw_vecMulPfS_S_i_param_3];
	mov.u32 	%r3, %ctaid.x;
	mov.u32 	%r4, %ntid.x;
	mov.u32 	%r5, %tid.x;
	mad.lo.s32 	%r1, %r3, %r4, %r5;
	setp.ge.s32 	%p1, %r1, %r2;
	@%p1 bra 	$L__BB5_2;
	cvta.to.global.u64 	%rd4, %rd2;
	cvta.to.global.u64 	%rd5, %rd3;
	cvta.to.global.u64 	%rd6, %rd1;
	mul.wide.s32 	%rd7, %r1, 4;
	add.s64 	%rd8, %rd4, %rd7;
	ld.global.f32 	%f1, [%rd8];
	add.s64 	%rd9, %rd5, %rd7;
	ld.global.f32 	%f2, [%rd9];
	mul.f32 	%f3, %f1, %f2;
	add.s64 	%rd10, %rd6, %rd7;
	st.global.f32 	[%rd10], %f3;
$L__BB5_2:
	ret;

}
	// .globl	_Z7pw_tanhPfS_i
.visible .entry _Z7pw_tanhPfS_i(
	.param .u64 .ptr .align 1 _Z7pw_tanhPfS_i_param_0,
	.param .u64 .ptr .align 1 _Z7pw_tanhPfS_i_param_1,
	.param .u32 _Z7pw_tanhPfS_i_param_2
)
{
	.reg .pred 	%p<4>;
	.reg .b32 	%r<6>;
	.reg .b32 	%f<17>;
	.reg .b64 	%rd<8>;

	ld.param.u64 	%rd1, [_Z7pw_tanhPfS_i_param_0];
	ld.param.u64 	%rd2, [_Z7pw_tanhPfS_i_param_1];
	ld.param.u32 	%r2, [_Z7pw_tanhPfS_i_param_2];
	mov.u32 	%r3, %ctaid.x;
	mov.u32 	%r4, %ntid.x;
	mov.u32 	%r5, %tid.x;
	mad.lo.s32 	%r1, %r3, %r4, %r5;
	setp.ge.s32 	%p1, %r1, %r2;
	@%p1 bra 	$L__BB6_2;
	cvta.to.global.u64 	%rd3, %rd2;
	cvta.to.global.u64 	%rd4, %rd1;
	mul.wide.s32 	%rd5, %r1, 4;
	add.s64 	%rd6, %rd3, %rd5;
	ld.global.f32 	%f1, [%rd6];
	abs.f32 	%f2, %f1;
	mul.f32 	%f3, %f2, 0f4038AA3B;
	ex2.approx.ftz.f32 	%f4, %f3;
	add.f32 	%f5, %f4, 0f3F800000;
	rcp.approx.ftz.f32 	%f6, %f5;
	fma.rn.f32 	%f7, %f6, 0fC0000000, 0f3F800000;
	setp.ge.f32 	%p2, %f2, 0f41102CB4;
	selp.f32 	%f8, 0f3F800000, %f7, %p2;
	copysign.f32 	%f9, %f1, %f8;
	mul.f32 	%f10, %f1, %f1;
	fma.rn.f32 	%f11, %f10, 0f3C80F082, 0fBD563CAE;
	fma.rn.f32 	%f12, %f11, %f10, 0f3E085941;
	fma.rn.f32 	%f13, %f12, %f10, 0fBEAAA9ED;
	fma.rn.f32 	%f14, %f13, %f10, 0f00000000;
	fma.rn.f32 	%f15, %f14, %f1, %f1;
	setp.ge.f32 	%p3, %f2, 0f3F19999A;
	selp.f32 	%f16, %f9, %f15, %p3;
	add.s64 	%rd7, %rd4, %rd5;
	st.global.f32 	[%rd7], %f16;
$L__BB6_2:
	ret;

}
	// .globl	_Z10pw_sigmoidPfS_i
.visible .entry _Z10pw_sigmoidPfS_i(
	.param .u64 .ptr .align 1 _Z10pw_sigmoidPfS_i_param_0,
	.param .u64 .ptr .align 1 _Z10pw_sigmoidPfS_i_param_1,
	.param .u32 _Z10pw_sigmoidPfS_i_param_2
)
{
	.reg .pred 	%p<2>;
	.reg .b32 	%r<8>;
	.reg .b32 	%f<15>;
	.reg .b64 	%rd<8>;

	ld.param.u64 	%rd1, [_Z10pw_sigmoidPfS_i_param_0];
	ld.param.u64 	%rd2, [_Z10pw_sigmoidPfS_i_param_1];
	ld.param.u32 	%r2, [_Z10pw_sigmoidPfS_i_param_2];
	mov.u32 	%r3, %ctaid.x;
	mov.u32 	%r4, %ntid.x;
	mov.u32 	%r5, %tid.x;
	mad.lo.s32 	%r1, %r3, %r4, %r5;
	setp.ge.s32 	%p1, %r1, %r2;
	@%p1 bra 	$L__BB7_2;
	cvta.to.global.u64 	%rd3, %rd2;
	cvta.to.global.u64 	%rd4, %rd1;
	mul.wide.s32 	%rd5, %r1, 4;
	add.s64 	%rd6, %rd3, %rd5;
	ld.global.f32 	%f1, [%rd6];
	fma.rn.f32 	%f2, %f1, 0fBBBB989D, 0f3F000000;
	cvt.sat.f32.f32 	%f3, %f2;
	mov.f32 	%f4, 0f4B400001;
	mov.f32 	%f5, 0f437C0000;
	fma.rm.f32 	%f6, %f3, %f5, %f4;
	add.f32 	%f7, %f6, 0fCB40007F;
	neg.f32 	%f8, %f7;
	fma.rn.f32 	%f9, %f1, 0fBFB8AA3B, %f8;
	fma.rn.f32 	%f10, %f1, 0fB2A57060, %f9;
	mov.b32 	%r6, %f6;
	shl.b32 	%r7, %r6, 23;
	mov.b32 	%f11, %r7;
	ex2.approx.ftz.f32 	%f12, %f10;
	fma.rn.f32 	%f13, %f12, %f11, 0f3F800000;
	rcp.rn.f32 	%f14, %f13;
	add.s64 	%rd7, %rd4, %rd5;
	st.global.f32 	[%rd7], %f14;
$L__BB7_2:
	ret;

}
	// .globl	_Z14elementWise_fpiiPfS_S_S_S_S_S_S_S_S_S_S_b
.visible .entry _Z14elementWise_fpiiPfS_S_S_S_S_S_S_S_S_S_S_b(
	.param .u32 _Z14elementWise_fpiiPfS_S_S_S_S_S_S_S_S_S_S_b_param_0,
	.param .u32 _Z14elementWise_fpiiPfS_S_S_S_S_S_S_S_S_S_S_b_param_1,
	.param .u64 .ptr .align 1 _Z14elementWise_fpiiPfS_S_S_S_S_S_S_S_S_S_S_b_param_2,
	.param .u64 .ptr .align 1 _Z14elementWise_fpiiPfS_S_S_S_S_S_S_S_S_S_S_b_param_3,
	.param .u64 .ptr .align 1 _Z14elementWise_fpiiPfS_S_S_S_S_S_S_S_S_S_S_b_param_4,
	.param .u64 .ptr .align 1 _Z14elementWise_fpiiPfS_S_S_S_S_S_S_S_S_S_S_b_param_5,
	.param .u64 .ptr .align 1 _Z14elementWise_fpiiPfS_S_S_S_S_S_S_S_S_S_S_b_param_6,
	.param .u64 .ptr .align 1 _Z14elementWise_fpiiPfS_S_S_S_S_S_S_S_S_S_S_b_param_7,
	.param .u64 .ptr .align 1 _Z14elementWise_fpiiPfS_S_S_S_S_S_S_S_S_S_S_b_param_8,
	.param .u64 .ptr .align 1 _Z14elementWise_fpiiPfS_S_S_S_S_S_S_S_S_S_S_b_param_9,
	.param .u64 .ptr .align 1 _Z14elementWise_fpiiPfS_S_S_S_S_S_S_S_S_S_S_b_param_10,
	.param .u64 .ptr .align 1 _Z14elementWise_fpiiPfS_S_S_S_S_S_S_S_S_S_S_b_param_11,
	.param .u64 .ptr .align 1 _Z14elementWise_fpiiPfS_S_S_S_S_S_S_S_S_S_S_b_param_12,
	.param .u64 .ptr .align 1 _Z14elementWise_fpiiPfS_S_S_S_S_S_S_S_S_S_S_b_param_13,
	.param .u8 _Z14elementWise_fpiiPfS_S_S_S_S_S_S_S_S_S_S_b_param_14
)
{
	.reg .pred 	%p<24>;
	.reg .b16 	%rs<2>;
	.reg .b32 	%r<37>;
	.reg .b32 	%f<122>;
	.reg .b64 	%rd<70>;
	.reg .b64 	%fd<21>;

	ld.param.u32 	%r7, [_Z14elementWise_fpiiPfS_S_S_S_S_S_S_S_S_S_S_b_param_0];
	ld.param.u32 	%r8, [_Z14elementWise_fpiiPfS_S_S_S_S_S_S_S_S_S_S_b_param_1];
	ld.param.u64 	%rd4, [_Z14elementWise_fpiiPfS_S_S_S_S_S_S_S_S_S_S_b_param_2];
	ld.param.u64 	%rd13, [_Z14elementWise_fpiiPfS_S_S_S_S_S_S_S_S_S_S_b_param_3];
	ld.param.u64 	%rd14, [_Z14elementWise_fpiiPfS_S_S_S_S_S_S_S_S_S_S_b_param_4];
	ld.param.u64 	%rd6, [_Z14elementWise_fpiiPfS_S_S_S_S_S_S_S_S_S_S_b_param_7];
	ld.param.u64 	%rd7, [_Z14elementWise_fpiiPfS_S_S_S_S_S_S_S_S_S_S_b_param_8];
	ld.param.u64 	%rd9, [_Z14elementWise_fpiiPfS_S_S_S_S_S_S_S_S_S_S_b_param_10];
	ld.param.u64 	%rd10, [_Z14elementWise_fpiiPfS_S_S_S_S_S_S_S_S_S_S_b_param_11];
	ld.param.u64 	%rd11, [_Z14elementWise_fpiiPfS_S_S_S_S_S_S_S_S_S_S_b_param_12];
	ld.param.u64 	%rd12, [_Z14elementWise_fpiiPfS_S_S_S_S_S_S_S_S_S_S_b_param_13];
	ld.param.s8 	%rs1, [_Z14elementWise_fpiiPfS_S_S_S_S_S_S_S_S_S_S_b_param_14];
	cvta.to.global.u64 	%rd1, %rd14;
	cvta.to.global.u64 	%rd2, %rd13;
	mov.u32 	%r9, %ctaid.x;
	mov.u32 	%r10, %ntid.x;
	mov.u32 	%r11, %tid.x;
	mad.lo.s32 	%r1, %r9, %r10, %r11;
	mul.lo.s32 	%r12, %r8, %r7;
	setp.ge.s32 	%p1, %r1, %r12;
	@%p1 bra 	$L__BB8_17;
	div.s32 	%r13, %r1, %r7;
	mul.lo.s32 	%r14, %r7, %r13;
	sub.s32 	%r2, %r1, %r14;
	shl.b32 	%r15, %r14, 2;
	add.s32 	%r3, %r15, %r2;
	setp.ne.s64 	%p2, %rd4, 0;
	@%p2 bra 	$L__BB8_3;
	mul.wide.s32 	%rd31, %r3, 4;
	add.s64 	%rd32, %rd2, %rd31;
	ld.global.f32 	%f36, [%rd32];
	add.f32 	%f37, %f36, 0f00000000;
	mul.wide.s32 	%rd33, %r2, 4;
	add.s64 	%rd34, %rd1, %rd33;
	ld.global.f32 	%f38, [%rd34];
	add.f32 	%f121, %f37, %f38;
	mul.wide.s32 	%rd35, %r7, 4;
	add.s64 	%rd36, %rd32, %rd35;
	ld.global.f32 	%f39, [%rd36];
	add.f32 	%f40, %f39, 0f00000000;
	add.s64 	%rd37, %rd34, %rd35;
	ld.global.f32 	%f41, [%rd37];
	add.f32 	%f120, %f40, %f41;
	add.s64 	%rd38, %rd36, %rd35;
	ld.global.f32 	%f42, [%rd38];
	add.f32 	%f43, %f42, 0f00000000;
	add.s64 	%rd39, %rd37, %rd35;
	ld.global.f32 	%f44, [%rd39];
	add.f32 	%f119, %f43, %f44;
	add.s64 	%rd40, %rd38, %rd35;
	ld.global.f32 	%f45, [%rd40];
	add.f32 	%f46, %f45, 0f00000000;
	add.s64 	%rd41, %rd39, %rd35;
	ld.global.f32 	%f47, [%rd41];
	add.f32 	%f118, %f46, %f47;
	bra.uni 	$L__BB8_4;
$L__BB8_3:
	mul.wide.s32 	%rd15, %r3, 4;
	add.s64 	%rd16, %rd2, %rd15;
	ld.global.f32 	%f20, [%rd16];
	cvta.to.global.u64 	%rd17, %rd4;
	add.s64 	%rd18, %rd17, %rd15;
	ld.global.f32 	%f21, [%rd18];
	add.f32 	%f22, %f20, %f21;
	mul.wide.s32 	%rd19, %r2, 4;
	add.s64 	%rd20, %rd1, %rd19;
	ld.global.f32 	%f23, [%rd20];
	add.f32 	%f121, %f22, %f23;
	mul.wide.s32 	%rd21, %r7, 4;
	add.s64 	%rd22, %rd16, %rd21;
	ld.global.f32 	%f24, [%rd22];
	add.s64 	%rd23, %rd18, %rd21;
	ld.global.f32 	%f25, [%rd23];
	add.f32 	%f26, %f24, %f25;
	add.s64 	%rd24, %rd20, %rd21;
	ld.global.f32 	%f27, [%rd24];
	add.f32 	%f120, %f26, %f27;
	add.s64 	%rd25, %rd22, %rd21;
	ld.global.f32 	%f28, [%rd25];
	add.s64 	%rd26, %rd23, %rd21;
	ld.global.f32 	%f29, [%rd26];
	add.f32 	%f30, %f28, %f29;
	add.s64 	%rd27, %rd24, %rd21;
	ld.global.f32 	%f31, [%rd27];
	add.f32 	%f119, %f30, %f31;
	add.s64 	%rd28, %rd25, %rd21;
	ld.global.f32 	%f32, [%rd28];
	add.s64 	%rd29, %rd26, %rd21;
	ld.global.f32 	%f33, [%rd29];
	add.f32 	%f34, %f32, %f33;
	add.s64 	%rd30, %rd27, %rd21;
	ld.global.f32 	%f35, [%rd30];
	add.f32 	%f118, %f34, %f35;
$L__BB8_4:
	ld.param.u64 	%rd69, [_Z14elementWise_fpiiPfS_S_S_S_S_S_S_S_S_S_S_b_param_9];
	fma.rn.f32 	%f48, %f121, 0fBBBB989D, 0f3F000000;
	cvt.sat.f32.f32 	%f49, %f48;
	mov.f32 	%f50, 0f4B400001;
	mov.f32 	%f51, 0f437C0000;
	fma.rm.f32 	%f52, %f49, %f51, %f50;
	add.f32 	%f53, %f52, 0fCB40007F;
	neg.f32 	%f54, %f53;
	fma.rn.f32 	%f55, %f121, 0fBFB8AA3B, %f54;
	fma.rn.f32 	%f56, %f121, 0fB2A57060, %f55;
	mov.b32 	%r16, %f52;
	shl.b32 	%r17, %r16, 23;
	mov.b32 	%f57, %r17;
	ex2.approx.ftz.f32 	%f58, %f56;
	fma.rn.f32 	%f59, %f58, %f57, 0f3F800000;
	rcp.rn.f32 	%f13, %f59;
	fma.rn.f32 	%f60, %f120, 0fBBBB989D, 0f3F000000;
	cvt.sat.f32.f32 	%f61, %f60;
	fma.rm.f32 	%f62, %f61, %f51, %f50;
	add.f32 	%f63, %f62, 0fCB40007F;
	neg.f32 	%f64, %f63;
	fma.rn.f32 	%f65, %f120, 0fBFB8AA3B, %f64;
	fma.rn.f32 	%f66, %f120, 0fB2A57060, %f65;
	mov.b32 	%r18, %f62;
	shl.b32 	%r19, %r18, 23;
	mov.b32 	%f67, %r19;
	ex2.approx.ftz.f32 	%f68, %f66;
	fma.rn.f32 	%f69, %f68, %f67, 0f3F800000;
	rcp.rn.f32 	%f14, %f69;
	abs.f32 	%f70, %f119;
	mul.f32 	%f71, %f70, 0f4038AA3B;
	ex2.approx.ftz.f32 	%f72, %f71;
	add.f32 	%f73, %f72, 0f3F800000;
	rcp.approx.ftz.f32 	%f74, %f73;
	fma.rn.f32 	%f75, %f74, 0fC0000000, 0f3F800000;
	setp.ge.f32 	%p3, %f70, 0f41102CB4;
	selp.f32 	%f76, 0f3F800000, %f75, %p3;
	copysign.f32 	%f77, %f119, %f76;
	mul.f32 	%f78, %f119, %f119;
	fma.rn.f32 	%f79, %f78, 0f3C80F082, 0fBD563CAE;
	fma.rn.f32 	%f80, %f79, %f78, 0f3E085941;
	fma.rn.f32 	%f81, %f80, %f78, 0fBEAAA9ED;
	fma.rn.f32 	%f82, %f81, %f78, 0f00000000;
	fma.rn.f32 	%f83, %f82, %f119, %f119;
	setp.ge.f32 	%p4, %f70, 0f3F19999A;
	selp.f32 	%f15, %f77, %f83, %p4;
	cvta.to.global.u64 	%rd42, %rd7;
	mul.wide.s32 	%rd43, %r1, 4;
	add.s64 	%rd44, %rd42, %rd43;
	ld.global.f32 	%f84, [%rd44];
	mul.f32 	%f85, %f13, %f15;
	fma.rn.f32 	%f16, %f84, %f14, %f85;
	cvta.to.global.u64 	%rd45, %rd69;
	add.s64 	%rd46, %rd45, %rd43;
	st.global.f32 	[%rd46], %f16;
	fma.rn.f32 	%f86, %f118, 0fBBBB989D, 0f3F000000;
	cvt.sat.f32.f32 	%f87, %f86;
	fma.rm.f32 	%f88, %f87, %f51, %f50;
	add.f32 	%f89, %f88, 0fCB40007F;
	neg.f32 	%f90, %f89;
	fma.rn.f32 	%f91, %f118, 0fBFB8AA3B, %f90;
	fma.rn.f32 	%f92, %f118, 0fB2A57060, %f91;
	mov.b32 	%r20, %f88;
	shl.b32 	%r21, %r20, 23;
	mov.b32 	%f93, %r21;
	ex2.approx.ftz.f32 	%f94, %f92;
	fma.rn.f32 	%f95, %f94, %f93, 0f3F800000;
	rcp.rn.f32 	%f17, %f95;
	setp.eq.s16 	%p5, %rs1, 0;
	@%p5 bra 	$L__BB8_6;
	ld.param.u64 	%rd68, [_Z14elementWise_fpiiPfS_S_S_S_S_S_S_S_S_S_S_b_param_6];
	cvta.to.global.u64 	%rd47, %rd68;
	mul.wide.s32 	%rd48, %r3, 4;
	add.s64 	%rd49, %rd47, %rd48;
	st.global.f32 	[%rd49], %f13;
	mul.wide.s32 	%rd50, %r7, 4;
	add.s64 	%rd51, %rd49, %rd50;
	st.global.f32 	[%rd51], %f14;
	add.s64 	%rd52, %rd51, %rd50;
	st.global.f32 	[%rd52], %f15;
	add.s64 	%rd53, %rd52, %rd50;
	st.global.f32 	[%rd53], %f17;
$L__BB8_6:
	abs.f32 	%f96, %f16;
	mul.f32 	%f97, %f96, 0f4038AA3B;
	ex2.approx.ftz.f32 	%f98, %f97;
	add.f32 	%f99, %f98, 0f3F800000;
	rcp.approx.ftz.f32 	%f100, %f99;
	fma.rn.f32 	%f101, %f100, 0fC0000000, 0f3F800000;
	setp.ge.f32 	%p6, %f96, 0f41102CB4;
	selp.f32 	%f102, 0f3F800000, %f101, %p6;
	copysign.f32 	%f103, %f16, %f102;
	mul.f32 	%f104, %f16, %f16;
	fma.rn.f32 	%f105, %f104, 0f3C80F082, 0fBD563CAE;
	fma.rn.f32 	%f106, %f105, %f104, 0f3E085941;
	fma.rn.f32 	%f107, %f106, %f104, 0fBEAAA9ED;
	fma.rn.f32 	%f108, %f107, %f104, 0f00000000;
	fma.rn.f32 	%f109, %f108, %f16, %f16;
	setp.ge.f32 	%p7, %f96, 0f3F19999A;
	selp.f32 	%f110, %f103, %f109, %p7;
	mul.f32 	%f18, %f17, %f110;
	cvta.to.global.u64 	%rd54, %rd6;
	add.s64 	%rd56, %rd54, %rd43;
	st.global.f32 	[%rd56], %f18;
	setp.eq.s64 	%p8, %rd9, 0;
	@%p8 bra 	$L__BB8_17;
	cvta.to.global.u64 	%rd57, %rd11;
	mul.wide.s32 	%rd58, %r2, 4;
	add.s64 	%rd59, %rd57, %rd58;
	ld.global.f32 	%f111, [%rd59];
	setp.neu.f32 	%p9, %f111, 0f3F800000;
	@%p9 bra 	$L__BB8_17;
	cvta.to.global.u64 	%rd60, %rd9;
	add.s64 	%rd3, %rd60, %rd43;
	ld.global.f32 	%f112, [%rd3];
	sub.f32 	%f19, %f18, %f112;
	cvt.f64.f32 	%fd1, %f19;
	{
	.reg .b32 %temp; 
	mov.b64 	{%temp, %r4}, %fd1;
	}
	mov.f64 	%fd9, 0d4000000000000000;
	{
	.reg .b32 %temp; 
	mov.b64 	{%temp, %r22}, %fd9;
	}
	and.b32  	%r6, %r22, 2146435072;
	setp.eq.s32 	%p10, %r6, 1062207488;
	abs.f64 	%fd2, %fd1;
	{ // callseq 1, 0
	.param .b64 param0;
	st.param.f64 	[param0], %fd2;
	.param .b64 retval0;
	call.uni (retval0), 
	__internal_accurate_pow, 
	(
	param0
	);
	ld.param.f64 	%fd10, [retval0];
	} // callseq 1
	setp.lt.s32 	%p11, %r4, 0;
	neg.f64 	%fd12, %fd10;
	selp.f64 	%fd13, %fd12, %fd10, %p10;
	selp.f64 	%fd20, %fd13, %fd10, %p11;
	setp.neu.f32 	%p12, %f19, 0f00000000;
	@%p12 bra 	$L__BB8_10;
	setp.eq.s32 	%p13, %r6, 1062207488;
	selp.b32 	%r23, %r4, 0, %p13;
	setp.lt.s32 	%p14, %r22, 0;
	or.b32  	%r24, %r23, 2146435072;
	selp.b32 	%r25, %r24, %r23, %p14;
	mov.b32 	%r26, 0;
	mov.b64 	%fd20, {%r26, %r25};
$L__BB8_10:
	add.f64 	%fd14, %fd1, 0d4000000000000000;
	{
	.reg .b32 %temp; 
	mov.b64 	{%temp, %r27}, %fd14;
	}
	and.b32  	%r28, %r27, 2146435072;
	setp.ne.s32 	%p15, %r28, 2146435072;
	@%p15 bra 	$L__BB8_15;
	setp.num.f32 	%p16, %f19, %f19;
	@%p16 bra 	$L__BB8_13;
	mov.f64 	%fd15, 0d4000000000000000;
	add.rn.f64 	%fd20, %fd1, %fd15;
	bra.uni 	$L__BB8_15;
$L__BB8_13:
	setp.neu.f64 	%p17, %fd2, 0d7FF0000000000000;
	@%p17 bra 	$L__BB8_15;
	setp.lt.s32 	%p18, %r4, 0;
	setp.eq.s32 	%p19, %r6, 1062207488;
	setp.lt.s32 	%p20, %r22, 0;
	selp.b32 	%r30, 0, 2146435072, %p20;
	and.b32  	%r31, %r22, 2147483647;
	setp.ne.s32 	%p21, %r31, 1071644672;
	or.b32  	%r32, %r30, -2147483648;
	selp.b32 	%r33, %r32, %r30, %p21;
	selp.b32 	%r34, %r33, %r30, %p19;
	selp.b32 	%r35, %r34, %r30, %p18;
	mov.b32 	%r36, 0;
	mov.b64 	%fd20, {%r36, %r35};
$L__BB8_15:
	setp.eq.s16 	%p22, %rs1, 0;
	setp.eq.f32 	%p23, %f19, 0f3F800000;
	selp.f64 	%fd16, 0d3FF0000000000000, %fd20, %p23;
	cvta.to.global.u64 	%rd62, %rd10;
	add.s64 	%rd64, %rd62, %rd43;
	ld.global.f32 	%f113, [%rd64];
	cvt.f64.f32 	%fd17, %f113;
	add.f64 	%fd18, %fd16, %fd17;
	cvt.rn.f32.f64 	%f114, %fd18;
	st.global.f32 	[%rd64], %f114;
	@%p22 bra 	$L__BB8_17;
	ld.global.f32 	%f115, [%rd3];
	sub.f32 	%f116, %f18, %f115;
	add.f32 	%f117, %f116, %f116;
	cvta.to.global.u64 	%rd65, %rd12;
	add.s64 	%rd67, %rd65, %rd43;
	st.global.f32 	[%rd67], %f117;
$L__BB8_17:
	ret;

}
	// .globl	_Z14elementWise_bpiiPfS_S_S_S_S_S_S_S_b
.visible .entry _Z14elementWise_bpiiPfS_S_S_S_S_S_S_S_b(
	.param .u32 _Z14elementWise_bpiiPfS_S_S_S_S_S_S_S_b_param_0,
	.param .u32 _Z14elementWise_bpiiPfS_S_S_S_S_S_S_S_b_param_1,
	.param .u64 .ptr .align 1 _Z14elementWise_bpiiPfS_S_S_S_S_S_S_S_b_param_2,
	.param .u64 .ptr .align 1 _Z14elementWise_bpiiPfS_S_S_S_S_S_S_S_b_param_3,
	.param .u64 .ptr .align 1 _Z14elementWise_bpiiPfS_S_S_S_S_S_S_S_b_param_4,
	.param .u64 .ptr .align 1 _Z14elementWise_bpiiPfS_S_S_S_S_S_S_S_b_param_5,
	.param .u64 .ptr .align 1 _Z14elementWise_bpiiPfS_S_S_S_S_S_S_S_b_param_6,
	.param .u64 .ptr .align 1 _Z14elementWise_bpiiPfS_S_S_S_S_S_S_S_b_param_7,
	.param .u64 .ptr .align 1 _Z14elementWise_bpiiPfS_S_S_S_S_S_S_S_b_param_8,
	.param .u64 .ptr .align 1 _Z14elementWise_bpiiPfS_S_S_S_S_S_S_S_b_param_9,
	.param .u64 .ptr .align 1 _Z14elementWise_bpiiPfS_S_S_S_S_S_S_S_b_param_10,
	.param .u8 _Z14elementWise_bpiiPfS_S_S_S_S_S_S_S_b_param_11
)
{
	.reg .pred 	%p<30>;
	.reg .b32 	%r<47>;
	.reg .b32 	%f<48>;
	.reg .b64 	%rd<32>;
	.reg .b64 	%fd<38>;

	ld.param.u32 	%r7, [_Z14elementWise_bpiiPfS_S_S_S_S_S_S_S_b_param_0];
	ld.param.u32 	%r8, [_Z14elementWise_bpiiPfS_S_S_S_S_S_S_S_b_param_1];
	ld.param.u64 	%rd5, [_Z14elementWise_bpiiPfS_S_S_S_S_S_S_S_b_param_5];
	ld.param.u64 	%rd6, [_Z14elementWise_bpiiPfS_S_S_S_S_S_S_S_b_param_8];
	ld.param.u64 	%rd7, [_Z14elementWise_bpiiPfS_S_S_S_S_S_S_S_b_param_9];
	ld.param.u64 	%rd8, [_Z14elementWise_bpiiPfS_S_S_S_S_S_S_S_b_param_10];
	mov.u32 	%r9, %ctaid.x;
	mov.u32 	%r10, %ntid.x;
	mov.u32 	%r11, %tid.x;
	mad.lo.s32 	%r1, %r9, %r10, %r11;
	mul.lo.s32 	%r12, %r8, %r7;
	setp.ge.s32 	%p1, %r1, %r12;
	@%p1 bra 	$L__BB9_16;
	ld.param.u64 	%rd30, [_Z14elementWise_bpiiPfS_S_S_S_S_S_S_S_b_param_2];
	cvta.to.global.u64 	%rd9, %rd5;
	cvta.to.global.u64 	%rd10, %rd30;
	cvta.to.global.u64 	%rd11, %rd7;
	div.s32 	%r13, %r1, %r7;
	mul.lo.s32 	%r14, %r7, %r13;
	sub.s32 	%r15, %r1, %r14;
	shl.b32 	%r16, %r14, 2;
	add.s32 	%r2, %r16, %r15;
	mul.wide.s32 	%rd12, %r2, 4;
	add.s64 	%rd13, %rd9, %rd12;
	ld.global.f32 	%f1, [%rd13];
	mul.wide.s32 	%rd1, %r7, 4;
	add.s64 	%rd14, %rd13, %rd1;
	ld.global.f32 	%f2, [%rd14];
	add.s64 	%rd15, %rd14, %rd1;
	ld.global.f32 	%f3, [%rd15];
	add.s64 	%rd16, %rd15, %rd1;
	ld.global.f32 	%f4, [%rd16];
	mul.wide.s32 	%rd17, %r1, 4;
	add.s64 	%rd18, %rd10, %rd17;
	ld.global.f32 	%f5, [%rd18];
	add.s64 	%rd19, %rd11, %rd17;
	ld.global.f32 	%f9, [%rd19];
	abs.f32 	%f10, %f9;
	mul.f32 	%f11, %f10, 0f4038AA3B;
	ex2.approx.ftz.f32 	%f12, %f11;
	add.f32 	%f13, %f12, 0f3F800000;
	rcp.approx.ftz.f32 	%f14, %f13;
	fma.rn.f32 	%f15, %f14, 0fC0000000, 0f3F800000;
	setp.ge.f32 	%p2, %f10, 0f41102CB4;
	selp.f32 	%f16, 0f3F800000, %f15, %p2;
	copysign.f32 	%f17, %f9, %f16;
	mul.f32 	%f18, %f9, %f9;
	fma.rn.f32 	%f19, %f18, 0f3C80F082, 0fBD563CAE;
	fma.rn.f32 	%f20, %f19, %f18, 0f3E085941;
	fma.rn.f32 	%f21, %f20, %f18, 0fBEAAA9ED;
	fma.rn.f32 	%f22, %f21, %f18, 0f00000000;
	fma.rn.f32 	%f23, %f22, %f9, %f9;
	setp.ge.f32 	%p3, %f10, 0f3F19999A;
	selp.f32 	%f6, %f17, %f23, %p3;
	cvt.f64.f32 	%fd1, %f6;
	{
	.reg .b32 %temp; 
	mov.b64 	{%temp, %r3}, %fd1;
	}
	mov.f64 	%fd17, 0d4000000000000000;
	{
	.reg .b32 %temp; 
	mov.b64 	{%temp, %r17}, %fd17;
	}
	and.b32  	%r5, %r17, 2146435072;
	setp.eq.s32 	%p4, %r5, 1062207488;
	abs.f64 	%fd2, %fd1;
	{ // callseq 2, 0
	.param .b64 param0;
	st.param.f64 	[param0], %fd2;
	.param .b64 retval0;
	call.uni (retval0), 
	__internal_accurate_pow, 
	(
	param0
	);
	ld.param.f64 	%fd18, [retval0];
	} // callseq 2
	setp.lt.s32 	%p5, %r3, 0;
	neg.f64 	%fd20, %fd18;
	selp.f64 	%fd21, %fd20, %fd18, %p4;
	selp.f64 	%fd35, %fd21, %fd18, %p5;
	setp.neu.f32 	%p6, %f6, 0f00000000;
	@%p6 bra 	$L__BB9_3;
	selp.b32 	%r18, %r3, 0, %p4;
	setp.lt.s32 	%p8, %r17, 0;
	or.b32  	%r19, %r18, 2146435072;
	selp.b32 	%r20, %r19, %r18, %p8;
	mov.b32 	%r21, 0;
	mov.b64 	%fd35, {%r21, %r20};
$L__BB9_3:
	add.f64 	%fd22, %fd1, 0d4000000000000000;
	{
	.reg .b32 %temp; 
	mov.b64 	{%temp, %r22}, %fd22;
	}
	and.b32  	%r23, %r22, 2146435072;
	setp.ne.s32 	%p9, %r23, 2146435072;
	@%p9 bra 	$L__BB9_8;
	setp.num.f32 	%p10, %f6, %f6;
	@%p10 bra 	$L__BB9_6;
	mov.f64 	%fd23, 0d4000000000000000;
	add.rn.f64 	%fd35, %fd1, %fd23;
	bra.uni 	$L__BB9_8;
$L__BB9_6:
	setp.neu.f64 	%p11, %fd2, 0d7FF0000000000000;
	@%p11 bra 	$L__BB9_8;
	setp.lt.s32 	%p12, %r3, 0;
	setp.eq.s32 	%p13, %r5, 1062207488;
	setp.lt.s32 	%p14, %r17, 0;
	selp.b32 	%r25, 0, 2146435072, %p14;
	and.b32  	%r26, %r17, 2147483647;
	setp.ne.s32 	%p15, %r26, 1071644672;
	or.b32  	%r27, %r25, -2147483648;
	selp.b32 	%r28, %r27, %r25, %p15;
	selp.b32 	%r29, %r28, %r25, %p13;
	selp.b32 	%r30, %r29, %r25, %p12;
	mov.b32 	%r31, 0;
	mov.b64 	%fd35, {%r31, %r30};
$L__BB9_8:
	setp.eq.s32 	%p16, %r5, 1062207488;
	setp.eq.f32 	%p17, %f6, 0f3F800000;
	mov.f64 	%fd24, 0d3FF0000000000000;
	sub.f64 	%fd25, %fd24, %fd35;
	cvt.rn.f32.f64 	%f24, %fd25;
	selp.f32 	%f25, 0f00000000, %f24, %p17;
	mul.f32 	%f26, %f4, %f5;
	fma.rn.f32 	%f27, %f26, %f25, 0f00000000;
	cvta.to.global.u64 	%rd20, %rd8;
	add.s64 	%rd2, %rd20, %rd17;
	ld.global.f32 	%f28, [%rd2];
	add.f32 	%f7, %f28, %f27;
	cvta.to.global.u64 	%rd22, %rd6;
	add.s64 	%rd23, %rd22, %rd17;
	ld.global.f32 	%f29, [%rd23];
	mul.f32 	%f30, %f29, %f7;
	mov.f32 	%f31, 0f3F800000;
	sub.f32 	%f32, %f31, %f2;
	mul.f32 	%f33, %f2, %f32;
	mul.f32 	%f8, %f33, %f30;
	cvt.f64.f32 	%fd9, %f3;
	{
	.reg .b32 %temp; 
	mov.b64 	{%temp, %r6}, %fd9;
	}
	abs.f64 	%fd10, %fd9;
	{ // callseq 3, 0
	.param .b64 param0;
	st.param.f64 	[param0], %fd10;
	.param .b64 retval0;
	call.uni (retval0), 
	__internal_accurate_pow, 
	(
	param0
	);
	ld.param.f64 	%fd26, [retval0];
	} // callseq 3
	setp.lt.s32 	%p18, %r6, 0;
	neg.f64 	%fd28, %fd26;
	selp.f64 	%fd29, %fd28, %fd26, %p16;
	selp.f64 	%fd37, %fd29, %fd26, %p18;
	setp.neu.f32 	%p19, %f3, 0f00000000;
	@%p19 bra 	$L__BB9_10;
	setp.eq.s32 	%p20, %r5, 1062207488;
	selp.b32 	%r33, %r6, 0, %p20;
	setp.lt.s32 	%p21, %r17, 0;
	or.b32  	%r34, %r33, 2146435072;
	selp.b32 	%r35, %r34, %r33, %p21;
	mov.b32 	%r36, 0;
	mov.b64 	%fd37, {%r36, %r35};
$L__BB9_10:
	add.f64 	%fd30, %fd9, 0d4000000000000000;
	{
	.reg .b32 %temp; 
	mov.b64 	{%temp, %r37}, %fd30;
	}
	and.b32  	%r38, %r37, 2146435072;
	setp.ne.s32 	%p22, %r38, 2146435072;
	@%p22 bra 	$L__BB9_15;
	setp.num.f32 	%p23, %f3, %f3;
	@%p23 bra 	$L__BB9_13;
	mov.f64 	%fd31, 0d4000000000000000;
	add.rn.f64 	%fd37, %fd9, %fd31;
	bra.uni 	$L__BB9_15;
$L__BB9_13:
	setp.neu.f64 	%p24, %fd10, 0d7FF0000000000000;
	@%p24 bra 	$L__BB9_15;
	setp.lt.s32 	%p25, %r6, 0;
	setp.eq.s32 	%p26, %r5, 1062207488;
	setp.lt.s32 	%p27, %r17, 0;
	selp.b32 	%r40, 0, 2146435072, %p27;
	and.b32  	%r41, %r17, 2147483647;
	setp.ne.s32 	%p28, %r41, 1071644672;
	or.b32  	%r42, %r40, -2147483648;
	selp.b32 	%r43, %r42, %r40, %p28;
	selp.b32 	%r44, %r43, %r40, %p26;
	selp.b32 	%r45, %r44, %r40, %p25;
	mov.b32 	%r46, 0;
	mov.b64 	%fd37, {%r46, %r45};
$L__BB9_15:
	ld.param.u64 	%rd31, [_Z14elementWise_bpiiPfS_S_S_S_S_S_S_S_b_param_4];
	setp.eq.f32 	%p29, %f3, 0f3F800000;
	mov.f64 	%fd32, 0d3FF0000000000000;
	sub.f64 	%fd33, %fd32, %fd37;
	cvt.rn.f32.f64 	%f34, %fd33;
	selp.f32 	%f35, 0f00000000, %f34, %p29;
	mul.f32 	%f36, %f1, %f7;
	mul.f32 	%f37, %f36, %f35;
	cvta.to.global.u64 	%rd24, %rd31;
	add.s64 	%rd26, %rd24, %rd12;
	mov.f32 	%f38, 0f3F800000;
	sub.f32 	%f39, %f38, %f1;
	mul.f32 	%f40, %f1, %f39;
	mul.f32 	%f41, %f3, %f7;
	mul.f32 	%f42, %f40, %f41;
	st.global.f32 	[%rd26], %f42;
	add.s64 	%rd27, %rd26, %rd1;
	st.global.f32 	[%rd27], %f8;
	add.s64 	%rd28, %rd27, %rd1;
	st.global.f32 	[%rd28], %f37;
	add.s64 	%rd29, %rd28, %rd1;
	sub.f32 	%f43, %f38, %f4;
	mul.f32 	%f44, %f4, %f43;
	mul.f32 	%f45, %f5, %f6;
	mul.f32 	%f46, %f44, %f45;
	st.global.f32 	[%rd29], %f46;
	mul.f32 	%f47, %f7, %f8;
	st.global.f32 	[%rd2], %f47;
$L__BB9_16:
	ret;

}
.func  (.param .b64 func_retval0) __internal_accurate_pow(
	.param .b64 __internal_accurate_pow_param_0
)
{
	.reg .pred 	%p<8>;
	.reg .b32 	%r<49>;
	.reg .b32 	%f<3>;
	.reg .b64 	%fd<109>;

	ld.param.f64 	%fd10, [__internal_accurate_pow_param_0];
	{
	.reg .b32 %temp; 
	mov.b64 	{%temp, %r46}, %fd10;
	}
	{
	.reg .b32 %temp; 
	mov.b64 	{%r45, %temp}, %fd10;
	}
	shr.u32 	%r47, %r46, 20;
	setp.gt.u32 	%p1, %r46, 1048575;
	@%p1 bra 	$L__BB10_2;
	mul.f64 	%fd11, %fd10, 0d4350000000000000;
	{
	.reg .b32 %temp; 
	mov.b64 	{%temp, %r46}, %fd11;
	}
	{
	.reg .b32 %temp; 
	mov.b64 	{%r45, %temp}, %fd11;
	}
	shr.u32 	%r16, %r46, 20;
	add.s32 	%r47, %r16, -54;
$L__BB10_2:
	add.s32 	%r48, %r47, -1023;
	and.b32  	%r17, %r46, -2146435073;
	or.b32  	%r18, %r17, 1072693248;
	mov.b64 	%fd107, {%r45, %r18};
	setp.lt.u32 	%p2, %r18, 1073127583;
	@%p2 bra 	$L__BB10_4;
	{
	.reg .b32 %temp; 
	mov.b64 	{%r19, %temp}, %fd107;
	}
	{
	.reg .b32 %temp; 
	mov.b64 	{%temp, %r20}, %fd107;
	}
	add.s32 	%r21, %r20, -1048576;
	mov.b64 	%fd107, {%r19, %r21};
	add.s32 	%r48, %r47, -1022;
$L__BB10_4:
	add.f64 	%fd12, %fd107, 0dBFF0000000000000;
	add.f64 	%fd13, %fd107, 0d3FF0000000000000;
	rcp.approx.ftz.f64 	%fd14, %fd13;
	neg.f64 	%fd15, %fd13;
	fma.rn.f64 	%fd16, %fd15, %fd14, 0d3FF0000000000000;
	fma.rn.f64 	%fd17, %fd16, %fd16, %fd16;
	fma.rn.f64 	%fd18, %fd17, %fd14, %fd14;
	mul.f64 	%fd19, %fd12, %fd18;
	fma.rn.f64 	%fd20, %fd12, %fd18, %fd19;
	mul.f64 	%fd21, %fd20, %fd20;
	fma.rn.f64 	%fd22, %fd21, 0d3EB0F5FF7D2CAFE2, 0d3ED0F5D241AD3B5A;
	fma.rn.f64 	%fd23, %fd22, %fd21, 0d3EF3B20A75488A3F;
	fma.rn.f64 	%fd24, %fd23, %fd21, 0d3F1745CDE4FAECD5;
	fma.rn.f64 	%fd25, %fd24, %fd21, 0d3F3C71C7258A578B;
	fma.rn.f64 	%fd26, %fd25, %fd21, 0d3F6249249242B910;
	fma.rn.f64 	%fd27, %fd26, %fd21, 0d3F89999999999DFB;
	sub.f64 	%fd28, %fd12, %fd20;
	add.f64 	%fd29, %fd28, %fd28;
	neg.f64 	%fd30, %fd20;
	fma.rn.f64 	%fd31, %fd30, %fd12, %fd29;
	mul.f64 	%fd32, %fd18, %fd31;
	fma.rn.f64 	%fd33, %fd21, %fd27, 0d3FB5555555555555;
	mov.f64 	%fd34, 0d3FB5555555555555;
	sub.f64 	%fd35, %fd34, %fd33;
	fma.rn.f64 	%fd36, %fd21, %fd27, %fd35;
	add.f64 	%fd37, %fd36, 0dBC46A4CB00B9E7B0;
	add.f64 	%fd38, %fd33, %fd37;
	sub.f64 	%fd39, %fd33, %fd38;
	add.f64 	%fd40, %fd37, %fd39;
	mul.rn.f64 	%fd41, %fd20, %fd20;
	neg.f64 	%fd42, %fd41;
	fma.rn.f64 	%fd43, %fd20, %fd20, %fd42;
	{
	.reg .b32 %temp; 
	mov.b64 	{%r22, %temp}, %fd32;
	}
	{
	.reg .b32 %temp; 
	mov.b64 	{%temp, %r23}, %fd32;
	}
	add.s32 	%r24, %r23, 1048576;
	mov.b64 	%fd44, {%r22, %r24};
	fma.rn.f64 	%fd45, %fd20, %fd44, %fd43;
	mul.rn.f64 	%fd46, %fd41, %fd20;
	neg.f64 	%fd47, %fd46;
	fma.rn.f64 	%fd48, %fd41, %fd20, %fd47;
	fma.rn.f64 	%fd49, %fd41, %fd32, %fd48;
	fma.rn.f64 	%fd50, %fd45, %fd20, %fd49;
	mul.rn.f64 	%fd51, %fd38, %fd46;
	neg.f64 	%fd52, %fd51;
	fma.rn.f64 	%fd53, %fd38, %fd46, %fd52;
	fma.rn.f64 	%fd54, %fd38, %fd50, %fd53;
	fma.rn.f64 	%fd55, %fd40, %fd46, %fd54;
	add.f64 	%fd56, %fd51, %fd55;
	sub.f64 	%fd57, %fd51, %fd56;
	add.f64 	%fd58, %fd55, %fd57;
	add.f64 	%fd59, %fd20, %fd56;
	sub.f64 	%fd60, %fd20, %fd59;
	add.f64 	%fd61, %fd56, %fd60;
	add.f64 	%fd62, %fd58, %fd61;
	add.f64 	%fd63, %fd32, %fd62;
	add.f64 	%fd64, %fd59, %fd63;
	sub.f64 	%fd65, %fd59, %fd64;
	add.f64 	%fd66, %fd63, %fd65;
	xor.b32  	%r25, %r48, -2147483648;
	mov.b32 	%r26, 1127219200;
	mov.b64 	%fd67, {%r25, %r26};
	mov.b32 	%r27, -2147483648;
	mov.b64 	%fd68, {%r27, %r26};
	sub.f64 	%fd69, %fd67, %fd68;
	fma.rn.f64 	%fd70, %fd69, 0d3FE62E42FEFA39EF, %fd64;
	fma.rn.f64 	%fd71, %fd69, 0dBFE62E42FEFA39EF, %fd70;
	sub.f64 	%fd72, %fd71, %fd64;
	sub.f64 	%fd73, %fd66, %fd72;
	fma.rn.f64 	%fd74, %fd69, 0d3C7ABC9E3B39803F, %fd73;
	add.f64 	%fd75, %fd70, %fd74;
	sub.f64 	%fd76, %fd70, %fd75;
	add.f64 	%fd77, %fd74, %fd76;
	mov.f64 	%fd78, 0d4000000000000000;
	{
	.reg .b32 %temp; 
	mov.b64 	{%temp, %r28}, %fd78;
	}
	{
	.reg .b32 %temp; 
	mov.b64 	{%r29, %temp}, %fd78;
	}
	shl.b32 	%r30, %r28, 1;
	setp.gt.u32 	%p3, %r30, -33554433;
	and.b32  	%r31, %r28, -15728641;
	selp.b32 	%r32, %r31, %r28, %p3;
	mov.b64 	%fd79, {%r29, %r32};
	mul.rn.f64 	%fd80, %fd75, %fd79;
	neg.f64 	%fd81, %fd80;
	fma.rn.f64 	%fd82, %fd75, %fd79, %fd81;
	fma.rn.f64 	%fd83, %fd77, %fd79, %fd82;
	add.f64 	%fd4, %fd80, %fd83;
	sub.f64 	%fd84, %fd80, %fd4;
	add.f64 	%fd5, %fd83, %fd84;
	fma.rn.f64 	%fd85, %fd4, 0d3FF71547652B82FE, 0d4338000000000000;
	{
	.reg .b32 %temp; 
	mov.b64 	{%r13, %temp}, %fd85;
	}
	mov.f64 	%fd86, 0dC338000000000000;
	add.rn.f64 	%fd87, %fd85, %fd86;
	fma.rn.f64 	%fd88, %fd87, 0dBFE62E42FEFA39EF, %fd4;
	fma.rn.f64 	%fd89, %fd87, 0dBC7ABC9E3B39803F, %fd88;
	fma.rn.f64 	%fd90, %fd89, 0d3E5ADE1569CE2BDF, 0d3E928AF3FCA213EA;
	fma.rn.f64 	%fd91, %fd90, %fd89, 0d3EC71DEE62401315;
	fma.rn.f64 	%fd92, %fd91, %fd89, 0d3EFA01997C89EB71;
	fma.rn.f64 	%fd93, %fd92, %fd89, 0d3F2A01A014761F65;
	fma.rn.f64 	%fd94, %fd93, %fd89, 0d3F56C16C1852B7AF;
	fma.rn.f64 	%fd95, %fd94, %fd89, 0d3F81111111122322;
	fma.rn.f64 	%fd96, %fd95, %fd89, 0d3FA55555555502A1;
	fma.rn.f64 	%fd97, %fd96, %fd89, 0d3FC5555555555511;
	fma.rn.f64 	%fd98, %fd97, %fd89, 0d3FE000000000000B;
	fma.rn.f64 	%fd99, %fd98, %fd89, 0d3FF0000000000000;
	fma.rn.f64 	%fd100, %fd99, %fd89, 0d3FF0000000000000;
	{
	.reg .b32 %temp; 
	mov.b64 	{%r14, %temp}, %fd100;
	}
	{
	.reg .b32 %temp; 
	mov.b64 	{%temp, %r15}, %fd100;
	}
	shl.b32 	%r33, %r13, 20;
	add.s32 	%r34, %r33, %r15;
	mov.b64 	%fd108, {%r14, %r34};
	{
	.reg .b32 %temp; 
	mov.b64 	{%temp, %r35}, %fd4;
	}
	mov.b32 	%f2, %r35;
	abs.f32 	%f1, %f2;
	setp.lt.f32 	%p4, %f1, 0f4086232B;
	@%p4 bra 	$L__BB10_7;
	setp.lt.f64 	%p5, %fd4, 0d0000000000000000;
	add.f64 	%fd101, %fd4, 0d7FF0000000000000;
	selp.f64 	%fd108, 0d0000000000000000, %fd101, %p5;
	setp.geu.f32 	%p6, %f1, 0f40874800;
	@%p6 bra 	$L__BB10_7;
	shr.u32 	%r36, %r13, 31;
	add.s32 	%r37, %r13, %r36;
	shr.s32 	%r38, %r37, 1;
	shl.b32 	%r39, %r38, 20;
	add.s32 	%r40, %r15, %r39;
	mov.b64 	%fd102, {%r14, %r40};
	sub.s32 	%r41, %r13, %r38;
	shl.b32 	%r42, %r41, 20;
	add.s32 	%r43, %r42, 1072693248;
	mov.b32 	%r44, 0;
	mov.b64 	%fd103, {%r44, %r43};
	mul.f64 	%fd108, %fd103, %fd102;
$L__BB10_7:
	abs.f64 	%fd104, %fd108;
	setp.eq.f64 	%p7, %fd104, 0d7FF0000000000000;
	fma.rn.f64 	%fd105, %fd108, %fd5, %fd108;
	selp.f64 	%fd106, %fd108, %fd105, %p7;
	st.param.f64 	[func_retval0], %fd106;
	ret;

}


// ===== COMPILED SASS (sm_100) =====

	.target	sm_100

	.elftype	@"ET_EXEC"


//--------------------- .note.nv.tkinfo           --------------------------
	.section	.note.nv.tkinfo,"",@"SHT_NOTE"
	.sectionflags	@"SHF_NOTE_NV_TKINFO"
	.tkinfo
        /*0018*/ 	.word	0x00000002
        /*0030*/ 	.string	""
        /*0030*/ 	.string	"ptxas"
        /*0030*/ 	.string	"Cuda compilation tools, release 13.0, V13.0.88"
        /*0030*/ 	.string	"Build cuda_13.0.r13.0/compiler.36424714_0"
        /*0030*/ 	.string	"-arch sm_100 -m 64 "



//--------------------- .note.nv.cuinfo           --------------------------
	.section	.note.nv.cuinfo,"",@"SHT_NOTE"
	.sectionflags	@"SHF_NOTE_NV_CUINFO"
        /*0018*/ 	.short	0x0002
        /*001a*/ 	.short	0x0064
        /*001c*/ 	.short	0x0082
	.zero		2


//--------------------- .nv.info                  --------------------------
	.section	.nv.info,"",@"SHT_CUDA_INFO"
	.align	4


	//----- nvinfo : EIATTR_REGCOUNT
	.align		4
        /*0000*/ 	.byte	0x04, 0x2f
        /*0002*/ 	.short	(.L_1 - .L_0)
	.align		4
.L_0:
        /*0004*/ 	.word	index@(_Z10pw_de_tanhPfS_i)
        /*0008*/ 	.word	0x0000001e


	//----- nvinfo : EIATTR_FRAME_SIZE
	.align		4
.L_1:
        /*000c*/ 	.byte	0x04, 0x11
        /*000e*/ 	.short	(.L_3 - .L_2)
	.align		4
.L_2:
        /*0010*/ 	.word	index@($_Z10pw_de_tanhPfS_i$__internal_accurate_pow)
        /*0014*/ 	.word	0x00000000


	//----- nvinfo : EIATTR_FRAME_SIZE
	.align		4
.L_3:
        /*0018*/ 	.byte	0x04, 0x11
        /*001a*/ 	.short	(.L_5 - .L_4)
	.align		4
.L_4:
        /*001c*/ 	.word	index@(_Z10pw_de_tanhPfS_i)
        /*0020*/ 	.word	0x00000000


	//----- nvinfo : EIATTR_REGCOUNT
	.align		4
.L_5:
        /*0024*/ 	.byte	0x04, 0x2f
        /*0026*/ 	.short	(.L_7 - .L_6)
	.align		4
.L_6:
        /*0028*/ 	.word	index@(_Z13pw_de_sigmoidPfS_i)
        /*002c*/ 	.word	0x0000000c


	//----- nvinfo : EIATTR_FRAME_SIZE
	.align		4
.L_7:
        /*0030*/ 	.byte	0x04, 0x11
        /*0032*/ 	.short	(.L_9 - .L_8)
	.align		4
.L_8:
        /*0034*/ 	.word	index@(_Z13pw_de_sigmoidPfS_i)
        /*0038*/ 	.word	0x00000000


	//----- nvinfo : EIATTR_REGCOUNT
	.align		4
.L_9:
        /*003c*/ 	.byte	0x04, 0x2f
        /*003e*/ 	.short	(.L_11 - .L_10)
	.align		4
.L_10:
        /*0040*/ 	.word	index@(_Z10pw_biasAddPfS_ii)
        /*0044*/ 	.word	0x0000000c


	//----- nvinfo : EIATTR_FRAME_SIZE
	.align		4
.L_11:
        /*0048*/ 	.byte	0x04, 0x11
        /*004a*/ 	.short	(.L_13 - .L_12)
	.align		4
.L_12:
        /*004c*/ 	.word	index@(_Z10pw_biasAddPfS_ii)
        /*0050*/ 	.word	0x00000000


	//----- nvinfo : EIATTR_REGCOUNT
	.align		4
.L_13:
        /*0054*/ 	.byte	0x04, 0x2f
        /*0056*/ 	.short	(.L_15 - .L_14)
	.align		4
.L_14:
        /*0058*/ 	.word	index@(_Z11pw_peepsAddPfS_S_ii)
        /*005c*/ 	.word	0x0000000e


	//----- nvinfo : EIATTR_FRAME_SIZE
	.align		4
.L_15:
        /*0060*/ 	.byte	0x04, 0x11
        /*0062*/ 	.short	(.L_17 - .L_16)
	.align		4
.L_16:
        /*0064*/ 	.word	index@(_Z11pw_peepsAddPfS_S_ii)
        /*0068*/ 	.word	0x00000000


	//----- nvinfo : EIATTR_REGCOUNT
	.align		4
.L_17:
        /*006c*/ 	.byte	0x04, 0x2f
        /*006e*/ 	.short	(.L_19 - .L_18)
	.align		4
.L_18:
        /*0070*/ 	.word	index@(_Z9pw_vecAddPfS_S_i)
        /*0074*/ 	.word	0x0000000c


	//----- nvinfo : EIATTR_FRAME_SIZE
	.align		4
.L_19:
        /*0078*/ 	.byte	0x04, 0x11
        /*007a*/ 	.short	(.L_21 - .L_20)
	.align		4
.L_20:
        /*007c*/ 	.word	index@(_Z9pw_vecAddPfS_S_i)
        /*0080*/ 	.word	0x00000000


	//----- nvinfo : EIATTR_REGCOUNT
	.align		4
.L_21:
        /*0084*/ 	.byte	0x04, 0x2f
        /*0086*/ 	.short	(.L_23 - .L_22)
	.align		4
.L_22:
        /*0088*/ 	.word	index@(_Z9pw_vecMulPfS_S_i)
        /*008c*/ 	.word	0x0000000c


	//----- nvinfo : EIATTR_FRAME_SIZE
	.align		4
.L_23:
        /*0090*/ 	.byte	0x04, 0x11
        /*0092*/ 	.short	(.L_25 - .L_24)
	.align		4
.L_24:
        /*0094*/ 	.word	index@(_Z9pw_vecMulPfS_S_i)
        /*0098*/ 	.word	0x00000000


	//----- nvinfo : EIATTR_REGCOUNT
	.align		4
.L_25:
        /*009c*/ 	.byte	0x04, 0x2f
        /*009e*/ 	.short	(.L_27 - .L_26)
	.align		4
.L_26:
        /*00a0*/ 	.word	index@(_Z7pw_tanhPfS_i)
        /*00a4*/ 	.word	0x0000000e


	//----- nvinfo : EIATTR_FRAME_SIZE
	.align		4
.L_27:
        /*00a8*/ 	.byte	0x04, 0x11
        /*00aa*/ 	.short	(.L_29 - .L_28)
	.align		4
.L_28:
        /*00ac*/ 	.word	index@(_Z7pw_tanhPfS_i)
        /*00b0*/ 	.word	0x00000000


	//----- nvinfo : EIATTR_REGCOUNT
	.align		4
.L_29:
        /*00b4*/ 	.byte	0x04, 0x2f
        /*00b6*/ 	.short	(.L_31 - .L_30)
	.align		4
.L_30:
        /*00b8*/ 	.word	index@(_Z10pw_sigmoidPfS_i)
        /*00bc*/ 	.word	0x0000000e


	//----- nvinfo : EIATTR_FRAME_SIZE
	.align		4
.L_31:
        /*00c0*/ 	.byte	0x04, 0x11
        /*00c2*/ 	.short	(.L_33 - .L_32)
	.align		4
.L_32:
        /*00c4*/ 	.word	index@($__internal_1_$__cuda_sm20_rcp_rn_f32_slowpath)
        /*00c8*/ 	.word	0x00000000


	//----- nvinfo : EIATTR_FRAME_SIZE
	.align		4
.L_33:
        /*00cc*/ 	.byte	0x04, 0x11
        /*00ce*/ 	.short	(.L_35 - .L_34)
	.align		4
.L_34:
        /*00d0*/ 	.word	index@(_Z10pw_sigmoidPfS_i)
        /*00d4*/ 	.word	0x00000000


	//----- nvinfo : EIATTR_REGCOUNT
	.align		4
.L_35:
        /*00d8*/ 	.byte	0x04, 0x2f
        /*00da*/ 	.short	(.L_37 - .L_36)
	.align		4
.L_36:
        /*00dc*/ 	.word	index@(_Z14elementWise_fpiiPfS_S_S_S_S_S_S_S_S_S_S_b)
        /*00e0*/ 	.word	0x00000020


	//----- nvinfo : EIATTR_FRAME_SIZE
	.align		4
.L_37:
        /*00e4*/ 	.byte	0x04, 0x11
        /*00e6*/ 	.short	(.L_39 - .L_38)
	.align		4
.L_38:
        /*00e8*/ 	.word	index@($_Z14elementWise_fpiiPfS_S_S_S_S_S_S_S_S_S_S_b$__internal_accurate_pow)
        /*00ec*/ 	.word	0x00000000


	//----- nvinfo : EIATTR_FRAME_SIZE
	.align		4
.L_39:
        /*00f0*/ 	.byte	0x04, 0x11
        /*00f2*/ 	.short	(.L_41 - .L_40)
	.align		4
.L_40:
        /*00f4*/ 	.word	index@($__internal_0_$__cuda_sm20_rcp_rn_f32_slowpath)
        /*00f8*/ 	.word	0x00000000


	//----- nvinfo : EIATTR_FRAME_SIZE
	.align		4
.L_41:
        /*00fc*/ 	.byte	0x04, 0x11
        /*00fe*/ 	.short	(.L_43 - .L_42)
	.align		4
.L_42:
        /*0100*/ 	.word	index@(_Z14elementWise_fpiiPfS_S_S_S_S_S_S_S_S_S_S_b)
        /*0104*/ 	.word	0x00000000


	//----- nvinfo : EIATTR_REGCOUNT
	.align		4
.L_43:
        /*0108*/ 	.byte	0x04, 0x2f
        /*010a*/ 	.short	(.L_45 - .L_44)
	.align		4
.L_44:
        /*010c*/ 	.word	index@(_Z14elementWise_bpiiPfS_S_S_S_S_S_S_S_b)
        /*0110*/ 	.word	0x00000022


	//----- nvinfo : EIATTR_FRAME_SIZE
	.align		4
.L_45:
        /*0114*/ 	.byte	0x04, 0x11
        /*0116*/ 	.short	(.L_47 - .L_46)
	.align		4
.L_46:
        /*0118*/ 	.word	index@($_Z14elementWise_bpiiPfS_S_S_S_S_S_S_S_b$__internal_accurate_pow)
        /*011c*/ 	.word	0x00000000


	//----- nvinfo : EIATTR_FRAME_SIZE
	.align		4
.L_47:
        /*0120*/ 	.byte	0x04, 0x11
        /*0122*/ 	.short	(.L_49 - .L_48)
	.align		4
.L_48:
        /*0124*/ 	.word	index@(_Z14elementWise_bpiiPfS_S_S_S_S_S_S_S_b)
        /*0128*/ 	.word	0x00000000


	//----- nvinfo : EIATTR_MIN_STACK_SIZE
	.align		4
.L_49:
        /*012c*/ 	.byte	0x04, 0x12
        /*012e*/ 	.short	(.L_51 - .L_50)
	.align		4
.L_50:
        /*0130*/ 	.word	index@(_Z14elementWise_bpiiPfS_S_S_S_S_S_S_S_b)
        /*0134*/ 	.word	0x00000000


	//----- nvinfo : EIATTR_MIN_STACK_SIZE
	.align		4
.L_51:
        /*0138*/ 	.byte	0x04, 0x12
        /*013a*/ 	.short	(.L_53 - .L_52)
	.align		4
.L_52:
        /*013c*/ 	.word	index@(_Z14elementWise_fpiiPfS_S_S_S_S_S_S_S_S_S_S_b)
        /*0140*/ 	.word	0x00000000


	//----- nvinfo : EIATTR_MIN_STACK_SIZE
	.align		4
.L_53:
        /*0144*/ 	.byte	0x04, 0x12
        /*0146*/ 	.short	(.L_55 - .L_54)
	.align		4
.L_54:
        /*0148*/ 	.word	index@(_Z10pw_sigmoidPfS_i)
        /*014c*/ 	.word	0x00000000


	//----- nvinfo : EIATTR_MIN_STACK_SIZE
	.align		4
.L_55:
        /*0150*/ 	.byte	0x04, 0x12
        /*0152*/ 	.short	(.L_57 - .L_56)
	.align		4
.L_56:
        /*0154*/ 	.word	index@(_Z7pw_tanhPfS_i)
        /*0158*/ 	.word	0x00000000


	//----- nvinfo : EIATTR_MIN_STACK_SIZE
	.align		4
.L_57:
        /*015c*/ 	.byte	0x04, 0x12
        /*015e*/ 	.short	(.L_59 - .L_58)
	.align		4
.L_58:
        /*0160*/ 	.word	index@(_Z9pw_vecMulPfS_S_i)
        /*0164*/ 	.word	0x00000000


	//----- nvinfo : EIATTR_MIN_STACK_SIZE
	.align		4
.L_59:
        /*0168*/ 	.byte	0x04, 0x12
        /*016a*/ 	.short	(.L_61 - .L_60)
	.align		4
.L_60:
        /*016c*/ 	.word	index@(_Z9pw_vecAddPfS_S_i)
        /*0170*/ 	.word	0x00000000


	//----- nvinfo : EIATTR_MIN_STACK_SIZE
	.align		4
.L_61:
        /*0174*/ 	.byte	0x04, 0x12
        /*0176*/ 	.short	(.L_63 - .L_62)
	.align		4
.L_62:
        /*0178*/ 	.word	index@(_Z11pw_peepsAddPfS_S_ii)
        /*017c*/ 	.word	0x00000000


	//----- nvinfo : EIATTR_MIN_STACK_SIZE
	.align		4
.L_63:
        /*0180*/ 	.byte	0x04, 0x12
        /*0182*/ 	.short	(.L_65 - .L_64)
	.align		4
.L_64:
        /*0184*/ 	.word	index@(_Z10pw_biasAddPfS_ii)
        /*0188*/ 	.word	0x00000000


	//----- nvinfo : EIATTR_MIN_STACK_SIZE
	.align		4
.L_65:
        /*018c*/ 	.byte	0x04, 0x12
        /*018e*/ 	.short	(.L_67 - .L_66)
	.align		4
.L_66:
        /*0190*/ 	.word	index@(_Z13pw_de_sigmoidPfS_i)
        /*0194*/ 	.word	0x00000000


	//----- nvinfo : EIATTR_MIN_STACK_SIZE
	.align		4
.L_67:
        /*0198*/ 	.byte	0x04, 0x12
        /*019a*/ 	.short	(.L_69 - .L_68)
	.align		4
.L_68:
        /*019c*/ 	.word	index@(_Z10pw_de_tanhPfS_i)
        /*01a0*/ 	.word	0x00000000
.L_69:


//--------------------- .nv.compat                --------------------------
	.section	.nv.compat,"",@"SHT_CUDA_COMPAT_INFO"
	.align	4
        /*0000*/ 	.byte	0x02, 0x09, 0x00, 0x00, 0x02, 0x02, 0x01, 0x00, 0x02, 0x05, 0x05, 0x00, 0x03, 0x07, 0x01, 0x01
        /*0010*/ 	.byte	0x02, 0x03, 0x00, 0x00, 0x02, 0x06, 0x01, 0x00, 0x04, 0x0b, 0x08, 0x00, 0x01, 0x00, 0x00, 0x00
        /*0020*/ 	.byte	0x00, 0x00, 0x00, 0x00


//--------------------- .nv.info._Z14elementWise_bpiiPfS_S_S_S_S_S_S_S_b --------------------------
	.section	.nv.info._Z14elementWise_bpiiPfS_S_S_S_S_S_S_S_b,"",@"SHT_CUDA_INFO"
	.sectionflags	@""
	.align	4


	//----- nvinfo : EIATTR_CUDA_API_VERSION
	.align		4
        /*0000*/ 	.byte	0x04, 0x37
        /*0002*/ 	.short	(.L_71 - .L_70)
.L_70:
        /*0004*/ 	.word	0x00000082


	//----- nvinfo : EIATTR_KPARAM_INFO
	.align		4
.L_71:
        /*0008*/ 	.byte	0x04, 0x17
        /*000a*/ 	.short	(.L_73 - .L_72)
.L_72:
        /*000c*/ 	.word	0x00000000
        /*0010*/ 	.short	0x000b
        /*0012*/ 	.short	0x0050
        /*0014*/ 	.byte	0x00, 0xf0, 0x05, 0x00


	//----- nvinfo : EIATTR_KPARAM_INFO
	.align		4
.L_73:
        /*0018*/ 	.byte	0x04, 0x17
        /*001a*/ 	.short	(.L_75 - .L_74)
.L_74:
        /*001c*/ 	.word	0x00000000
        /*0020*/ 	.short	0x000a
        /*0022*/ 	.short	0x0048
        /*0024*/ 	.byte	0x00, 0xf5, 0x21, 0x00


	//----- nvinfo : EIATTR_KPARAM_INFO
	.align		4
.L_75:
        /*0028*/ 	.byte	0x04, 0x17
        /*002a*/ 	.short	(.L_77 - .L_76)
.L_76:
        /*002c*/ 	.word	0x00000000
        /*0030*/ 	.short	0x0009
        /*0032*/ 	.short	0x0040
        /*0034*/ 	.byte	0x00, 0xf5, 0x21, 0x00


	//----- nvinfo : EIATTR_KPARAM_INFO
	.align		4
.L_77:
        /*0038*/ 	.byte	0x04, 0x17
        /*003a*/ 	.short	(.L_79 - .L_78)
.L_78:
        /*003c*/ 	.word	0x00000000
        /*0040*/ 	.short	0x0008
        /*0042*/ 	.short	0x0038
        /*0044*/ 	.byte	0x00, 0xf5, 0x21, 0x00


	//----- nvinfo : EIATTR_KPARAM_INFO
	.align		4
.L_79:
        /*0048*/ 	.byte	0x04, 0x17
        /*004a*/ 	.short	(.L_81 - .L_80)
.L_80:
        /*004c*/ 	.word	0x00000000
        /*0050*/ 	.short	0x0007
        /*0052*/ 	.short	0x0030
        /*0054*/ 	.byte	0x00, 0xf5, 0x21, 0x00


	//----- nvinfo : EIATTR_KPARAM_INFO
	.align		4
.L_81:
        /*0058*/ 	.byte	0x04, 0x17
        /*005a*/ 	.short	(.L_83 - .L_82)
.L_82:
        /*005c*/ 	.word	0x00000000
        /*0060*/ 	.short	0x0006
        /*0062*/ 	.short	0x0028
        /*0064*/ 	.byte	0x00, 0xf5, 0x21, 0x00


	//----- nvinfo : EIATTR_KPARAM_INFO
	.align		4
.L_83:
        /*0068*/ 	.byte	0x04, 0x17
        /*006a*/ 	.short	(.L_85 - .L_84)
.L_84:
        /*006c*/ 	.word	0x00000000
        /*0070*/ 	.short	0x0005
        /*0072*/ 	.short	0x0020
        /*0074*/ 	.byte	0x00, 0xf5, 0x21, 0x00


	//----- nvinfo : EIATTR_KPARAM_INFO
	.align		4
.L_85:
        /*0078*/ 	.byte	0x04, 0x17
        /*007a*/ 	.short	(.L_87 - .L_86)
.L_86:
        /*007c*/ 	.word	0x00000000
        /*0080*/ 	.short	0x0004
        /*0082*/ 	.short	0x0018
        /*0084*/ 	.byte	0x00, 0xf5, 0x21, 0x00


	//----- nvinfo : EIATTR_KPARAM_INFO
	.align		4
.L_87:
        /*0088*/ 	.byte	0x04, 0x17
        /*008a*/ 	.short	(.L_89 - .L_88)
.L_88:
        /*008c*/ 	.word	0x00000000
        /*0090*/ 	.short	0x0003
        /*0092*/ 	.short	0x0010
        /*0094*/ 	.byte	0x00, 0xf5, 0x21, 0x00


	//----- nvinfo : EIATTR_KPARAM_INFO
	.align		4
.L_89:
        /*0098*/ 	.byte	0x04, 0x17
        /*009a*/ 	.short	(.L_91 - .L_90)
.L_90:
        /*009c*/ 	.word	0x00000000
        /*00a0*/ 	.short	0x0002
        /*00a2*/ 	.short	0x0008
        /*00a4*/ 	.byte	0x00, 0xf5, 0x21, 0x00


	//----- nvinfo : EIATTR_KPARAM_INFO
	.align		4
.L_91:
        /*00a8*/ 	.byte	0x04, 0x17
        /*00aa*/ 	.short	(.L_93 - .L_92)
.L_92:
        /*00ac*/ 	.word	0x00000000
        /*00b0*/ 	.short	0x0001
        /*00b2*/ 	.short	0x0004
        /*00b4*/ 	.byte	0x00, 0xf0, 0x11, 0x00


	//----- nvinfo : EIATTR_KPARAM_INFO
	.align		4
.L_93:
        /*00b8*/ 	.byte	0x04, 0x17
        /*00ba*/ 	.short	(.L_95 - .L_94)
.L_94:
        /*00bc*/ 	.word	0x00000000
        /*00c0*/ 	.short	0x0000
        /*00c2*/ 	.short	0x0000
        /*00c4*/ 	.byte	0x00, 0xf0, 0x11, 0x00


	//----- nvinfo : EIATTR_SPARSE_MMA_MASK
	.align		4
.L_95:
        /*00c8*/ 	.byte	0x03, 0x50
        /*00ca*/ 	.short	0x0000


	//----- nvinfo : EIATTR_MAXREG_COUNT
	.align		4
        /*00cc*/ 	.byte	0x03, 0x1b
        /*00ce*/ 	.short	0x00ff


	//----- nvinfo : EIATTR_MERCURY_ISA_VERSION
	.align		4
        /*00d0*/ 	.byte	0x03, 0x5f
        /*00d2*/ 	.short	0x0101


	//----- nvinfo : EIATTR_VRC_CTA_INIT_COUNT
	.align		4
        /*00d4*/ 	.byte	0x02, 0x4a
	.zero		1
	.zero		1


	//----- nvinfo : EIATTR_EXIT_INSTR_OFFSETS
	.align		4
        /*00d8*/ 	.byte	0x04, 0x1c
        /*00da*/ 	.short	(.L_97 - .L_96)


	//   ....[0]....
.L_96:
        /*00dc*/ 	.word	0x00000080


	//   ....[1]....
        /*00e0*/ 	.word	0x00000990


	//----- nvinfo : EIATTR_CRS_STACK_SIZE
	.align		4
.L_97:
        /*00e4*/ 	.byte	0x04, 0x1e
        /*00e6*/ 	.short	(.L_99 - .L_98)
.L_98:
        /*00e8*/ 	.word	0x00000000


	//----- nvinfo : EIATTR_CBANK_PARAM_SIZE
	.align		4
.L_99:
        /*00ec*/ 	.byte	0x03, 0x19
        /*00ee*/ 	.short	0x0051


	//----- nvinfo : EIATTR_PARAM_CBANK
	.align		4
        /*00f0*/ 	.byte	0x04, 0x0a
        /*00f2*/ 	.short	(.L_101 - .L_100)
	.align		4
.L_100:
        /*00f4*/ 	.word	index@(.nv.constant0._Z14elementWise_bpiiPfS_S_S_S_S_S_S_S_b)
        /*00f8*/ 	.short	0x0380
        /*00fa*/ 	.short	0x0051


	//----- nvinfo : EIATTR_SW_WAR
	.align		4
.L_101:
        /*00fc*/ 	.byte	0x04, 0x36
        /*00fe*/ 	.short	(.L_103 - .L_102)
.L_102:
        /*0100*/ 	.word	0x00000008
.L_103:


//--------------------- .nv.info._Z14elementWise_fpiiPfS_S_S_S_S_S_S_S_S_S_S_b --------------------------
	.section	.nv.info._Z14elementWise_fpiiPfS_S_S_S_S_S_S_S_S_S_S_b,"",@"SHT_CUDA_INFO"
	.sectionflags	@""
	.align	4


	//----- nvinfo : EIATTR_CUDA_API_VERSION
	.align		4
        /*0000*/ 	.byte	0x04, 0x37
        /*0002*/ 	.short	(.L_105 - .L_104)
.L_104:
        /*0004*/ 	.word	0x00000082


	//----- nvinfo : EIATTR_KPARAM_INFO
	.align		4
.L_105:
        /*0008*/ 	.byte	0x04, 0x17
        /*000a*/ 	.short	(.L_107 - .L_106)
.L_106:
        /*000c*/ 	.word	0x00000000
        /*0010*/ 	.short	0x000e
        /*0012*/ 	.short	0x0068
        /*0014*/ 	.byte	0x00, 0xf0, 0x05, 0x00


	//----- nvinfo : EIATTR_KPARAM_INFO
	.align		4
.L_107:
        /*0018*/ 	.byte	0x04, 0x17
        /*001a*/ 	.short	(.L_109 - .L_108)
.L_108:
        /*001c*/ 	.word	0x00000000
        /*0020*/ 	.short	0x000d
        /*0022*/ 	.short	0x0060
        /*0024*/ 	.byte	0x00, 0xf5, 0x21, 0x00


	//----- nvinfo : EIATTR_KPARAM_INFO
	.align		4
.L_109:
        /*0028*/ 	.byte	0x04, 0x17
        /*002a*/ 	.short	(.L_111 - .L_110)
.L_110:
        /*002c*/ 	.word	0x00000000
        /*0030*/ 	.short	0x000c
        /*0032*/ 	.short	0x0058
        /*0034*/ 	.byte	0x00, 0xf5, 0x21, 0x00


	//----- nvinfo : EIATTR_KPARAM_INFO
	.align		4
.L_111:
        /*0038*/ 	.byte	0x04, 0x17
        /*003a*/ 	.short	(.L_113 - .L_112)
.L_112:
        /*003c*/ 	.word	0x00000000
        /*0040*/ 	.short	0x000b
        /*0042*/ 	.short	0x0050
        /*0044*/ 	.byte	0x00, 0xf5, 0x21, 0x00


	//----- nvinfo : EIATTR_KPARAM_INFO
	.align		4
.L_113:
        /*0048*/ 	.byte	0x04, 0x17
        /*004a*/ 	.short	(.L_115 - .L_114)
.L_114:
        /*004c*/ 	.word	0x00000000
        /*0050*/ 	.short	0x000a
        /*0052*/ 	.short	0x0048
        /*0054*/ 	.byte	0x00, 0xf5, 0x21, 0x00


	//----- nvinfo : EIATTR_KPARAM_INFO
	.align		4
.L_115:
        /*0058*/ 	.byte	0x04, 0x17
        /*005a*/ 	.short	(.L_117 - .L_116)
.L_116:
        /*005c*/ 	.word	0x00000000
        /*0060*/ 	.short	0x0009
        /*0062*/ 	.short	0x0040
        /*0064*/ 	.byte	0x00, 0xf5, 0x21, 0x00


	//----- nvinfo : EIATTR_KPARAM_INFO
	.align		4
.L_117:
        /*0068*/ 	.byte	0x04, 0x17
        /*006a*/ 	.short	(.L_119 - .L_118)
.L_118:
        /*006c*/ 	.word	0x00000000
        /*0070*/ 	.short	0x0008
        /*0072*/ 	.short	0x0038
        /*0074*/ 	.byte	0x00, 0xf5, 0x21, 0x00


	//----- nvinfo : EIATTR_KPARAM_INFO
	.align		4
.L_119:
        /*0078*/ 	.byte	0x04, 0x17
        /*007a*/ 	.short	(.L_121 - .L_120)
.L_120:
        /*007c*/ 	.word	0x00000000
        /*0080*/ 	.short	0x0007
        /*0082*/ 	.short	0x0030
        /*0084*/ 	.byte	0x00, 0xf5, 0x21, 0x00


	//----- nvinfo : EIATTR_KPARAM_INFO
	.align		4
.L_121:
        /*0088*/ 	.byte	0x04, 0x17
        /*008a*/ 	.short	(.L_123 - .L_122)
.L_122:
        /*008c*/ 	.word	0x00000000
        /*0090*/ 	.short	0x0006
        /*0092*/ 	.short	0x0028
        /*0094*/ 	.byte	0x00, 0xf5, 0x21, 0x00


	//----- nvinfo : EIATTR_KPARAM_INFO
	.align		4
.L_123:
        /*0098*/ 	.byte	0x04, 0x17
        /*009a*/ 	.short	(.L_125 - .L_124)
.L_124:
        /*009c*/ 	.word	0x00000000
        /*00a0*/ 	.short	0x0005
        /*00a2*/ 	.short	0x0020
        /*00a4*/ 	.byte	0x00, 0xf5, 0x21, 0x00


	//----- nvinfo : EIATTR_KPARAM_INFO
	.align		4
.L_125:
        /*00a8*/ 	.byte	0x04, 0x17
        /*00aa*/ 	.short	(.L_127 - .L_126)
.L_126:
        /*00ac*/ 	.word	0x00000000
        /*00b0*/ 	.short	0x0004
        /*00b2*/ 	.short	0x0018
        /*00b4*/ 	.byte	0x00, 0xf5, 0x21, 0x00


	//----- nvinfo : EIATTR_KPARAM_INFO
	.align		4
.L_127:
        /*00b8*/ 	.byte	0x04, 0x17
        /*00ba*/ 	.short	(.L_129 - .L_128)
.L_128:
        /*00bc*/ 	.word	0x00000000
        /*00c0*/ 	.short	0x0003
        /*00c2*/ 	.short	0x0010
        /*00c4*/ 	.byte	0x00, 0xf5, 0x21, 0x00


	//----- nvinfo : EIATTR_KPARAM_INFO
	.align		4
.L_129:
        /*00c8*/ 	.byte	0x04, 0x17
        /*00ca*/ 	.short	(.L_131 - .L_130)
.L_130:
        /*00cc*/ 	.word	0x00000000
        /*00d0*/ 	.short	0x0002
        /*00d2*/ 	.short	0x0008
        /*00d4*/ 	.byte	0x00, 0xf5, 0x21, 0x00


	//----- nvinfo : EIATTR_KPARAM_INFO
	.align		4
.L_131:
        /*00d8*/ 	.byte	0x04, 0x17
        /*00da*/ 	.short	(.L_133 - .L_132)
.L_132:
        /*00dc*/ 	.word	0x00000000
        /*00e0*/ 	.short	0x0001
        /*00e2*/ 	.short	0x0004
        /*00e4*/ 	.byte	0x00, 0xf0, 0x11, 0x00


	//----- nvinfo : EIATTR_KPARAM_INFO
	.align		4
.L_133:
        /*00e8*/ 	.byte	0x04, 0x17
        /*00ea*/ 	.short	(.L_135 - .L_134)
.L_134:
        /*00ec*/ 	.word	0x00000000
        /*00f0*/ 	.short	0x0000
        /*00f2*/ 	.short	0x0000
        /*00f4*/ 	.byte	0x00, 0xf0, 0x11, 0x00


	//----- nvinfo : EIATTR_SPARSE_MMA_MASK
	.align		4
.L_135:
        /*00f8*/ 	.byte	0x03, 0x50
        /*00fa*/ 	.short	0x0000


	//----- nvinfo : EIATTR_MAXREG_COUNT
	.align		4
        /*00fc*/ 	.byte	0x03, 0x1b
        /*00fe*/ 	.short	0x00ff


	//----- nvinfo : EIATTR_MERCURY_ISA_VERSION
	.align		4
        /*0100*/ 	.byte	0x03, 0x5f
        /*0102*/ 	.short	0x0101


	//----- nvinfo : EIATTR_VRC_CTA_INIT_COUNT
	.align		4
        /*0104*/ 	.byte	0x02, 0x4a
	.zero		1
	.zero		1


	//----- nvinfo : EIATTR_EXIT_INSTR_OFFSETS
	.align		4
        /*0108*/ 	.byte	0x04, 0x1c
        /*010a*/ 	.short	(.L_137 - .L_136)


	//   ....[0]....
.L_136:
        /*010c*/ 	.word	0x00000080


	//   ....[1]....
        /*0110*/ 	.word	0x00000ef0


	//   ....[2]....
        /*0114*/ 	.word	0x00000f40


	//   ....[3]....
        /*0118*/ 	.word	0x000011b0


	//   ....[4]....
        /*011c*/ 	.word	0x00001220


	//----- nvinfo : EIATTR_CRS_STACK_SIZE
	.align		4
.L_137:
        /*0120*/ 	.byte	0x04, 0x1e
        /*0122*/ 	.short	(.L_139 - .L_138)
.L_138:
        /*0124*/ 	.word	0x00000000


	//----- nvinfo : EIATTR_CBANK_PARAM_SIZE
	.align		4
.L_139:
        /*0128*/ 	.byte	0x03, 0x19
        /*012a*/ 	.short	0x0069


	//----- nvinfo : EIATTR_PARAM_CBANK
	.align		4
        /*012c*/ 	.byte	0x04, 0x0a
        /*012e*/ 	.short	(.L_141 - .L_140)
	.align		4
.L_140:
        /*0130*/ 	.word	index@(.nv.constant0._Z14elementWise_fpiiPfS_S_S_S_S_S_S_S_S_S_S_b)
        /*0134*/ 	.short	0x0380
        /*0136*/ 	.short	0x0069


	//----- nvinfo : EIATTR_SW_WAR
	.align		4
.L_141:
        /*0138*/ 	.byte	0x04, 0x36
        /*013a*/ 	.short	(.L_143 - .L_142)
.L_142:
        /*013c*/ 	.word	0x00000008
.L_143:


//--------------------- .nv.info._Z10pw_sigmoidPfS_i --------------------------
	.section	.nv.info._Z10pw_sigmoidPfS_i,"",@"SHT_CUDA_INFO"
	.sectionflags	@""
	.align	4


	//----- nvinfo : EIATTR_CUDA_API_VERSION
	.align		4
        /*0000*/ 	.byte	0x04, 0x37
        /*0002*/ 	.short	(.L_145 - .L_144)
.L_144:
        /*0004*/ 	.word	0x00000082


	//----- nvinfo : EIATTR_KPARAM_INFO
	.align		4
.L_145:
        /*0008*/ 	.byte	0x04, 0x17
        /*000a*/ 	.short	(.L_147 - .L_146)
.L_146:
        /*000c*/ 	.word	0x00000000
        /*0010*/ 	.short	0x0002
        /*0012*/ 	.short	0x0010
        /*0014*/ 	.byte	0x00, 0xf0, 0x11, 0x00


	//----- nvinfo : EIATTR_KPARAM_INFO
	.align		4
.L_147:
        /*0018*/ 	.byte	0x04, 0x17
        /*001a*/ 	.short	(.L_149 - .L_148)
.L_148:
        /*001c*/ 	.word	0x00000000
        /*0020*/ 	.short	0x0001
        /*0022*/ 	.short	0x0008
        /*0024*/ 	.byte	0x00, 0xf5, 0x21, 0x00


	//----- nvinfo : EIATTR_KPARAM_INFO
	.align		4
.L_149:
        /*0028*/ 	.byte	0x04, 0x17
        /*002a*/ 	.short	(.L_151 - .L_150)
.L_150:
        /*002c*/ 	.word	0x00000000
        /*0030*/ 	.short	0x0000
        /*0032*/ 	.short	0x0000
        /*0034*/ 	.byte	0x00, 0xf5, 0x21, 0x00


	//----- nvinfo : EIATTR_SPARSE_MMA_MASK
	.align		4
.L_151:
        /*0038*/ 	.byte	0x03, 0x50
        /*003a*/ 	.short	0x0000


	//----- nvinfo : EIATTR_MAXREG_COUNT
	.align		4
        /*003c*/ 	.byte	0x03, 0x1b
        /*003e*/ 	.short	0x00ff


	//----- nvinfo : EIATTR_MERCURY_ISA_VERSION
	.align		4
        /*0040*/ 	.byte	0x03, 0x5f
        /*0042*/ 	.short	0x0101


	//----- nvinfo : EIATTR_VRC_CTA_INIT_COUNT
	.align		4
        /*0044*/ 	.byte	0x02, 0x4a
	.zero		1
	.zero		1


	//----- nvinfo : EIATTR_EXIT_INSTR_OFFSETS
	.align		4
        /*0048*/ 	.byte	0x04, 0x1c
        /*004a*/ 	.short	(.L_153 - .L_152)


	//   ....[0]....
.L_152:
        /*004c*/ 	.word	0x00000070


	//   ....[1]....
        /*0050*/ 	.word	0x00000260


	//----- nvinfo : EIATTR_CRS_STACK_SIZE
	.align		4
.L_153:
        /*0054*/ 	.byte	0x04, 0x1e
        /*0056*/ 	.short	(.L_155 - .L_154)
.L_154:
        /*0058*/ 	.word	0x00000000


	//----- nvinfo : EIATTR_CBANK_PARAM_SIZE
	.align		4
.L_155:
        /*005c*/ 	.byte	0x03, 0x19
        /*005e*/ 	.short	0x0014


	//----- nvinfo : EIATTR_PARAM_CBANK
	.align		4
        /*0060*/ 	.byte	0x04, 0x0a
        /*0062*/ 	.short	(.L_157 - .L_156)
	.align		4
.L_156:
        /*0064*/ 	.word	index@(.nv.constant0._Z10pw_sigmoidPfS_i)
        /*0068*/ 	.short	0x0380
        /*006a*/ 	.short	0x0014


	//----- nvinfo : EIATTR_SW_WAR
	.align		4
.L_157:
        /*006c*/ 	.byte	0x04, 0x36
        /*006e*/ 	.short	(.L_159 - .L_158)
.L_158:
        /*0070*/ 	.word	0x00000008
.L_159:


//--------------------- .nv.info._Z7pw_tanhPfS_i  --------------------------
	.section	.nv.info._Z7pw_tanhPfS_i,"",@"SHT_CUDA_INFO"
	.sectionflags	@""
	.align	4


	//----- nvinfo : EIATTR_CUDA_API_VERSION
	.align		4
        /*0000*/ 	.byte	0x04, 0x37
        /*0002*/ 	.short	(.L_161 - .L_160)
.L_160:
        /*0004*/ 	.word	0x00000082


	//----- nvinfo : EIATTR_KPARAM_INFO
	.align		4
.L_161:
        /*0008*/ 	.byte	0x04, 0x17
        /*000a*/ 	.short	(.L_163 - .L_162)
.L_162:
        /*000c*/ 	.word	0x00000000
        /*0010*/ 	.short	0x0002
        /*0012*/ 	.short	0x0010
        /*0014*/ 	.byte	0x00, 0xf0, 0x11, 0x00


	//----- nvinfo : EIATTR_KPARAM_INFO
	.align		4
.L_163:
        /*0018*/ 	.byte	0x04, 0x17
        /*001a*/ 	.short	(.L_165 - .L_164)
.L_164:
        /*001c*/ 	.word	0x00000000
        /*0020*/ 	.short	0x0001
        /*0022*/ 	.short	0x0008
        /*0024*/ 	.byte	0x00, 0xf5, 0x21, 0x00


	//----- nvinfo : EIATTR_KPARAM_INFO
	.align		4
.L_165:
        /*0028*/ 	.byte	0x04, 0x17
        /*002a*/ 	.short	(.L_167 - .L_166)
.L_166:
        /*002c*/ 	.word	0x00000000
        /*0030*/ 	.short	0x0000
        /*0032*/ 	.short	0x0000
        /*0034*/ 	.byte	0x00, 0xf5, 0x21, 0x00


	//----- nvinfo : EIATTR_SPARSE_MMA_MASK
	.align		4
.L_167:
        /*0038*/ 	.byte	0x03, 0x50
        /*003a*/ 	.short	0x0000


	//----- nvinfo : EIATTR_MAXREG_COUNT
	.align		4
        /*003c*/ 	.byte	0x03, 0x1b
        /*003e*/ 	.short	0x00ff


	//----- nvinfo : EIATTR_MERCURY_ISA_VERSION
	.align		4
        /*0040*/ 	.byte	0x03, 0x5f
        /*0042*/ 	.short	0x0101


	//----- nvinfo : EIATTR_VRC_CTA_INIT_COUNT
	.align		4
        /*0044*/ 	.byte	0x02, 0x4a
	.zero		1
	.zero		1


	//----- nvinfo : EIATTR_EXIT_INSTR_OFFSETS
	.align		4
        /*0048*/ 	.byte	0x04, 0x1c
        /*004a*/ 	.short	(.L_169 - .L_168)


	//   ....[0]....
.L_168:
        /*004c*/ 	.word	0x00000070


	//   ....[1]....
        /*0050*/ 	.word	0x00000200


	//----- nvinfo : EIATTR_CBANK_PARAM_SIZE
	.align		4
.L_169:
        /*0054*/ 	.byte	0x03, 0x19
        /*0056*/ 	.short	0x0014


	//----- nvinfo : EIATTR_PARAM_CBANK
	.align		4
        /*0058*/ 	.byte	0x04, 0x0a
        /*005a*/ 	.short	(.L_171 - .L_170)
	.align		4
.L_170:
        /*005c*/ 	.word	index@(.nv.constant0._Z7pw_tanhPfS_i)
        /*0060*/ 	.short	0x0380
        /*0062*/ 	.short	0x0014


	//----- nvinfo : EIATTR_SW_WAR
	.align		4
.L_171:
        /*0064*/ 	.byte	0x04, 0x36
        /*0066*/ 	.short	(.L_173 - .L_172)
.L_172:
        /*0068*/ 	.word	0x00000008
.L_173:


//--------------------- .nv.info._Z9pw_vecMulPfS_S_i --------------------------
	.section	.nv.info._Z9pw_vecMulPfS_S_i,"",@"SHT_CUDA_INFO"
	.sectionflags	@""
	.align	4


	//----- nvinfo : EIATTR_CUDA_API_VERSION
	.align		4
        /*0000*/ 	.byte	0x04, 0x37
        /*0002*/ 	.short	(.L_175 - .L_174)
.L_174:
        /*0004*/ 	.word	0x00000082


	//----- nvinfo : EIATTR_KPARAM_INFO
	.align		4
.L_175:
        /*0008*/ 	.byte	0x04, 0x17
        /*000a*/ 	.short	(.L_177 - .L_176)
.L_176:
        /*000c*/ 	.word	0x00000000
        /*0010*/ 	.short	0x0003
        /*0012*/ 	.short	0x0018
        /*0014*/ 	.byte	0x00, 0xf0, 0x11, 0x00


	//----- nvinfo : EIATTR_KPARAM_INFO
	.align		4
.L_177:
        /*0018*/ 	.byte	0x04, 0x17
        /*001a*/ 	.short	(.L_179 - .L_178)
.L_178:
        /*001c*/ 	.word	0x00000000
        /*0020*/ 	.short	0x0002
        /*0022*/ 	.short	0x0010
        /*0024*/ 	.byte	0x00, 0xf5, 0x21, 0x00


	//----- nvinfo : EIATTR_KPARAM_INFO
	.align		4
.L_179:
        /*0028*/ 	.byte	0x04, 0x17
        /*002a*/ 	.short	(.L_181 - .L_180)
.L_180:
        /*002c*/ 	.word	0x00000000
        /*0030*/ 	.short	0x0001
        /*0032*/ 	.short	0x0008
        /*0034*/ 	.byte	0x00, 0xf5, 0x21, 0x00


	//----- nvinfo : EIATTR_KPARAM_INFO
	.align		4
.L_181:
        /*0038*/ 	.byte	0x04, 0x17
        /*003a*/ 	.short	(.L_183 - .L_182)
.L_182:
        /*003c*/ 	.word	0x00000000
        /*0040*/ 	.short	0x0000
        /*0042*/ 	.short	0x0000
        /*0044*/ 	.byte	0x00, 0xf5, 0x21, 0x00


	//----- nvinfo : EIATTR_SPARSE_MMA_MASK
	.align		4
.L_183:
        /*0048*/ 	.byte	0x03, 0x50
        /*004a*/ 	.short	0x0000


	//----- nvinfo : EIATTR_MAXREG_COUNT
	.align		4
        /*004c*/ 	.byte	0x03, 0x1b
        /*004e*/ 	.short	0x00ff


	//----- nvinfo : EIATTR_MERCURY_ISA_VERSION
	.align		4
        /*0050*/ 	.byte	0x03, 0x5f
        /*0052*/ 	.short	0x0101


	//----- nvinfo : EIATTR_VRC_CTA_INIT_COUNT
	.align		4
        /*0054*/ 	.byte	0x02, 0x4a
	.zero		1
	.zero		1


	//----- nvinfo : EIATTR_EXIT_INSTR_OFFSETS
	.align		4
        /*0058*/ 	.byte	0x04, 0x1c
        /*005a*/ 	.short	(.L_185 - .L_184)


	//   ....[0]....
.L_184:
        /*005c*/ 	.word	0x00000070


	//   ....[1]....
        /*0060*/ 	.word	0x00000130


	//----- nvinfo : EIATTR_CBANK_PARAM_SIZE
	.align		4
.L_185:
        /*0064*/ 	.byte	0x03, 0x19
        /*0066*/ 	.short	0x001c


	//----- nvinfo : EIATTR_PARAM_CBANK
	.align		4
        /*0068*/ 	.byte	0x04, 0x0a
        /*006a*/ 	.short	(.L_187 - .L_186)
	.align		4
.L_186:
        /*006c*/ 	.word	index@(.nv.constant0._Z9pw_vecMulPfS_S_i)
        /*0070*/ 	.short	0x0380
        /*0072*/ 	.short	0x001c


	//----- nvinfo : EIATTR_SW_WAR
	.align		4
.L_187:
        /*0074*/ 	.byte	0x04, 0x36
        /*0076*/ 	.short	(.L_189 - .L_188)
.L_188:
        /*0078*/ 	.word	0x00000008
.L_189:


//--------------------- .nv.info._Z9pw_vecAddPfS_S_i --------------------------
	.section	.nv.info._Z9pw_vecAddPfS_S_i,"",@"SHT_CUDA_INFO"
	.sectionflags	@""
	.align	4


	//----- nvinfo : EIATTR_CUDA_API_VERSION
	.align		4
        /*0000*/ 	.byte	0x04, 0x37
        /*0002*/ 	.short	(.L_191 - .L_190)
.L_190:
        /*0004*/ 	.word	0x00000082


	//----- nvinfo : EIATTR_KPARAM_INFO
	.align		4
.L_191:
        /*0008*/ 	.byte	0x04, 0x17
        /*000a*/ 	.short	(.L_193 - .L_192)
.L_192:
        /*000c*/ 	.word	0x00000000
        /*0010*/ 	.short	0x0003
        /*0012*/ 	.short	0x0018
        /*0014*/ 	.byte	0x00, 0xf0, 0x11, 0x00


	//----- nvinfo : EIATTR_KPARAM_INFO
	.align		4
.L_193:
        /*0018*/ 	.byte	0x04, 0x17
        /*001a*/ 	.short	(.L_195 - .L_194)
.L_194:
        /*001c*/ 	.word	0x00000000
        /*0020*/ 	.short	0x0002
        /*0022*/ 	.short	0x0010
        /*0024*/ 	.byte	0x00, 0xf5, 0x21, 0x00


	//----- nvinfo : EIATTR_KPARAM_INFO
	.align		4
.L_195:
        /*0028*/ 	.byte	0x04, 0x17
        /*002a*/ 	.short	(.L_197 - .L_196)
.L_196:
        /*002c*/ 	.word	0x00000000
        /*0030*/ 	.short	0x0001
        /*0032*/ 	.short	0x0008
        /*0034*/ 	.byte	0x00, 0xf5, 0x21, 0x00


	//----- nvinfo : EIATTR_KPARAM_INFO
	.align		4
.L_197:
        /*0038*/ 	.byte	0x04, 0x17
        /*003a*/ 	.short	(.L_199 - .L_198)
.L_198:
        /*003c*/ 	.word	0x00000000
        /*0040*/ 	.short	0x0000
        /*0042*/ 	.short	0x0000
        /*0044*/ 	.byte	0x00, 0xf5, 0x21, 0x00


	//----- nvinfo : EIATTR_SPARSE_MMA_MASK
	.align		4
.L_199:
        /*0048*/ 	.byte	0x03, 0x50
        /*004a*/ 	.short	0x0000


	//----- nvinfo : EIATTR_MAXREG_COUNT
	.align		4
        /*004c*/ 	.byte	0x03, 0x1b
        /*004e*/ 	.short	0x00ff


	//----- nvinfo : EIATTR_MERCURY_ISA_VERSION
	.align		4
        /*0050*/ 	.byte	0x03, 0x5f
        /*0052*/ 	.short	0x0101


	//----- nvinfo : EIATTR_VRC_CTA_INIT_COUNT
	.align		4
        /*0054*/ 	.byte	0x02, 0x4a
	.zero		1
	.zero		1


	//----- nvinfo : EIATTR_EXIT_INSTR_OFFSETS
	.align		4
        /*0058*/ 	.byte	0x04, 0x1c
        /*005a*/ 	.short	(.L_201 - .L_200)


	//   ....[0]....
.L_200:
        /*005c*/ 	.word	0x00000070


	//   ....[1]....
        /*0060*/ 	.word	0x00000130


	//----- nvinfo : EIATTR_CBANK_PARAM_SIZE
	.align		4
.L_201:
        /*0064*/ 	.byte	0x03, 0x19
        /*0066*/ 	.short	0x001c


	//----- nvinfo : EIATTR_PARAM_CBANK
	.align		4
        /*0068*/ 	.byte	0x04, 0x0a
        /*006a*/ 	.short	(.L_203 - .L_202)
	.align		4
.L_202:
        /*006c*/ 	.word	index@(.nv.constant0._Z9pw_vecAddPfS_S_i)
        /*0070*/ 	.short	0x0380
        /*0072*/ 	.short	0x001c


	//----- nvinfo : EIATTR_SW_WAR
	.align		4
.L_203:
        /*0074*/ 	.byte	0x04, 0x36
        /*0076*/ 	.short	(.L_205 - .L_204)
.L_204:
        /*0078*/ 	.word	0x00000008
.L_205:


//--------------------- .nv.info._Z11pw_peepsAddPfS_S_ii --------------------------
	.section	.nv.info._Z11pw_peepsAddPfS_S_ii,"",@"SHT_CUDA_INFO"
	.sectionflags	@""
	.align	4


	//----- nvinfo : EIATTR_CUDA_API_VERSION
	.align		4
        /*0000*/ 	.byte	0x04, 0x37
        /*0002*/ 	.short	(.L_207 - .L_206)
.L_206:
        /*0004*/ 	.word	0x00000082


	//----- nvinfo : EIATTR_KPARAM_INFO
	.align		4
.L_207:
        /*0008*/ 	.byte	0x04, 0x17
        /*000a*/ 	.short	(.L_209 - .L_208)
.L_208:
        /*000c*/ 	.word	0x00000000
        /*0010*/ 	.short	0x0004
        /*0012*/ 	.short	0x001c
        /*0014*/ 	.byte	0x00, 0xf0, 0x11, 0x00


	//----- nvinfo : EIATTR_KPARAM_INFO
	.align		4
.L_209:
        /*0018*/ 	.byte	0x04, 0x17
        /*001a*/ 	.short	(.L_211 - .L_210)
.L_210:
        /*001c*/ 	.word	0x00000000
        /*0020*/ 	.short	0x0003
        /*0022*/ 	.short	0x0018
        /*0024*/ 	.byte	0x00, 0xf0, 0x11, 0x00


	//----- nvinfo : EIATTR_KPARAM_INFO
	.align		4
.L_211:
        /*0028*/ 	.byte	0x04, 0x17
        /*002a*/ 	.short	(.L_213 - .L_212)
.L_212:
        /*002c*/ 	.word	0x00000000
        /*0030*/ 	.short	0x0002
        /*0032*/ 	.short	0x0010
        /*0034*/ 	.byte	0x00, 0xf5, 0x21, 0x00


	//----- nvinfo : EIATTR_KPARAM_INFO
	.align		4
.L_213:
        /*0038*/ 	.byte	0x04, 0x17
        /*003a*/ 	.short	(.L_215 - .L_214)
.L_214:
        /*003c*/ 	.word	0x00000000
        /*0040*/ 	.short	0x0001
        /*0042*/ 	.short	0x0008
        /*0044*/ 	.byte	0x00, 0xf5, 0x21, 0x00


	//----- nvinfo : EIATTR_KPARAM_INFO
	.align		4
.L_215:
        /*0048*/ 	.byte	0x04, 0x17
        /*004a*/ 	.short	(.L_217 - .L_216)
.L_216:
        /*004c*/ 	.word	0x00000000
        /*0050*/ 	.short	0x0000
        /*0052*/ 	.short	0x0000
        /*0054*/ 	.byte	0x00, 0xf5, 0x21, 0x00


	//----- nvinfo : EIATTR_SPARSE_MMA_MASK
	.align		4
.L_217:
        /*0058*/ 	.byte	0x03, 0x50
        /*005a*/ 	.short	0x0000


	//----- nvinfo : EIATTR_MAXREG_COUNT
	.align		4
        /*005c*/ 	.byte	0x03, 0x1b
        /*005e*/ 	.short	0x00ff


	//----- nvinfo : EIATTR_MERCURY_ISA_VERSION
	.align		4
        /*0060*/ 	.byte	0x03, 0x5f
        /*0062*/ 	.short	0x0101


	//----- nvinfo : EIATTR_VRC_CTA_INIT_COUNT
	.align		4
        /*0064*/ 	.byte	0x02, 0x4a
	.zero		1
	.zero		1


	//----- nvinfo : EIATTR_EXIT_INSTR_OFFSETS
	.align		4
        /*0068*/ 	.byte	0x04, 0x1c
        /*006a*/ 	.short	(.L_219 - .L_218)


	//   ....[0]....
.L_218:
        /*006c*/ 	.word	0x00000070


	//   ....[1]....
        /*0070*/ 	.word	0x000002a0


	//----- nvinfo : EIATTR_CBANK_PARAM_SIZE
	.align		4
.L_219:
        /*0074*/ 	.byte	0x03, 0x19
        /*0076*/ 	.short	0x0020


	//----- nvinfo : EIATTR_PARAM_CBANK
	.align		4
        /*0078*/ 	.byte	0x04, 0x0a
        /*007a*/ 	.short	(.L_221 - .L_220)
	.align		4
.L_220:
        /*007c*/ 	.word	index@(.nv.constant0._Z11pw_peepsAddPfS_S_ii)
        /*0080*/ 	.short	0x0380
        /*0082*/ 	.short	0x0020


	//----- nvinfo : EIATTR_SW_WAR
	.align		4
.L_221:
        /*0084*/ 	.byte	0x04, 0x36
        /*0086*/ 	.short	(.L_223 - .L_222)
.L_222:
        /*0088*/ 	.word	0x00000008
.L_223:


//--------------------- .nv.info._Z10pw_biasAddPfS_ii --------------------------
	.section	.nv.info._Z10pw_biasAddPfS_ii,"",@"SHT_CUDA_INFO"
	.sectionflags	@""
	.align	4


	//----- nvinfo : EIATTR_CUDA_API_VERSION
	.align		4
        /*0000*/ 	.byte	0x04, 0x37
        /*0002*/ 	.short	(.L_225 - .L_224)
.L_224:
        /*0004*/ 	.word	0x00000082


	//----- nvinfo : EIATTR_KPARAM_INFO
	.align		4
.L_225:
        /*0008*/ 	.byte	0x04, 0x17
        /*000a*/ 	.short	(.L_227 - .L_226)
.L_226:
        /*000c*/ 	.word	0x00000000
        /*0010*/ 	.short	0x0003
        /*0012*/ 	.short	0x0014
        /*0014*/ 	.byte	0x00, 0xf0, 0x11, 0x00


	//----- nvinfo : EIATTR_KPARAM_INFO
	.align		4
.L_227:
        /*0018*/ 	.byte	0x04, 0x17
        /*001a*/ 	.short	(.L_229 - .L_228)
.L_228:
        /*001c*/ 	.word	0x00000000
        /*0020*/ 	.short	0x0002
        /*0022*/ 	.short	0x0010
        /*0024*/ 	.byte	0x00, 0xf0, 0x11, 0x00


	//----- nvinfo : EIATTR_KPARAM_INFO
	.align		4
.L_229:
        /*0028*/ 	.byte	0x04, 0x17
        /*002a*/ 	.short	(.L_231 - .L_230)
.L_230:
        /*002c*/ 	.word	0x00000000
        /*0030*/ 	.short	0x0001
        /*0032*/ 	.short	0x0008
        /*0034*/ 	.byte	0x00, 0xf5, 0x21, 0x00


	//----- nvinfo : EIATTR_KPARAM_INFO
	.align		4
.L_231:
        /*0038*/ 	.byte	0x04, 0x17
        /*003a*/ 	.short	(.L_233 - .L_232)
.L_232:
        /*003c*/ 	.word	0x00000000
        /*0040*/ 	.short	0x0000
        /*0042*/ 	.short	0x0000
        /*0044*/ 	.byte	0x00, 0xf5, 0x21, 0x00


	//----- nvinfo : EIATTR_SPARSE_MMA_MASK
	.align		4
.L_233:
        /*0048*/ 	.byte	0x03, 0x50
        /*004a*/ 	.short	0x0000


	//----- nvinfo : EIATTR_MAXREG_COUNT
	.align		4
        /*004c*/ 	.byte	0x03, 0x1b
        /*004e*/ 	.short	0x00ff


	//----- nvinfo : EIATTR_MERCURY_ISA_VERSION
	.align		4
        /*0050*/ 	.byte	0x03, 0x5f
        /*0052*/ 	.short	0x0101


	//----- nvinfo : EIATTR_VRC_CTA_INIT_COUNT
	.align		4
        /*0054*/ 	.byte	0x02, 0x4a
	.zero		1
	.zero		1


	//----- nvinfo : EIATTR_EXIT_INSTR_OFFSETS
	.align		4
        /*0058*/ 	.byte	0x04, 0x1c
        /*005a*/ 	.short	(.L_235 - .L_234)


	//   ....[0]....
.L_234:
        /*005c*/ 	.word	0x00000070


	//   ....[1]....
        /*0060*/ 	.word	0x00000270


	//----- nvinfo : EIATTR_CBANK_PARAM_SIZE
	.align		4
.L_235:
        /*0064*/ 	.byte	0x03, 0x19
        /*0066*/ 	.short	0x0018


	//----- nvinfo : EIATTR_PARAM_CBANK
	.align		4
        /*0068*/ 	.byte	0x04, 0x0a
        /*006a*/ 	.short	(.L_237 - .L_236)
	.align		4
.L_236:
        /*006c*/ 	.word	index@(.nv.constant0._Z10pw_biasAddPfS_ii)
        /*0070*/ 	.short	0x0380
        /*0072*/ 	.short	0x0018


	//----- nvinfo : EIATTR_SW_WAR
	.align		4
.L_237:
        /*0074*/ 	.byte	0x04, 0x36
        /*0076*/ 	.short	(.L_239 - .L_238)
.L_238:
        /*0078*/ 	.word	0x00000008
.L_239:


//--------------------- .nv.info._Z13pw_de_sigmoidPfS_i --------------------------
	.section	.nv.info._Z13pw_de_sigmoidPfS_i,"",@"SHT_CUDA_INFO"
	.sectionflags	@""
	.align	4


	//----- nvinfo : EIATTR_CUDA_API_VERSION
	.align		4
        /*0000*/ 	.byte	0x04, 0x37
        /*0002*/ 	.short	(.L_241 - .L_240)
.L_240:
        /*0004*/ 	.word	0x00000082


	//----- nvinfo : EIATTR_KPARAM_INFO
	.align		4
.L_241:
        /*0008*/ 	.byte	0x04, 0x17
        /*000a*/ 	.short	(.L_243 - .L_242)
.L_242:
        /*000c*/ 	.word	0x00000000
        /*0010*/ 	.short	0x0002
        /*0012*/ 	.short	0x0010
        /*0014*/ 	.byte	0x00, 0xf0, 0x11, 0x00


	//----- nvinfo : EIATTR_KPARAM_INFO
	.align		4
.L_243:
        /*0018*/ 	.byte	0x04, 0x17
        /*001a*/ 	.short	(.L_245 - .L_244)
.L_244:
        /*001c*/ 	.word	0x00000000
        /*0020*/ 	.short	0x0001
        /*0022*/ 	.short	0x0008
        /*0024*/ 	.byte	0x00, 0xf5, 0x21, 0x00


	//----- nvinfo : EIATTR_KPARAM_INFO
	.align		4
.L_245:
        /*0028*/ 	.byte	0x04, 0x17
        /*002a*/ 	.short	(.L_247 - .L_246)
.L_246:
        /*002c*/ 	.word	0x00000000
        /*0030*/ 	.short	0x0000
        /*0032*/ 	.short	0x0000
        /*0034*/ 	.byte	0x00, 0xf5, 0x21, 0x00


	//----- nvinfo : EIATTR_SPARSE_MMA_MASK
	.align		4
.L_247:
        /*0038*/ 	.byte	0x03, 0x50
        /*003a*/ 	.short	0x0000


	//----- nvinfo : EIATTR_MAXREG_COUNT
	.align		4
        /*003c*/ 	.byte	0x03, 0x1b
        /*003e*/ 	.short	0x00ff


	//----- nvinfo : EIATTR_MERCURY_ISA_VERSION
	.align		4
        /*0040*/ 	.byte	0x03, 0x5f
        /*0042*/ 	.short	0x0101


	//----- nvinfo : EIATTR_VRC_CTA_INIT_COUNT
	.align		4
        /*0044*/ 	.byte	0x02, 0x4a
	.zero		1
	.zero		1


	//----- nvinfo : EIATTR_EXIT_INSTR_OFFSETS
	.align		4
        /*0048*/ 	.byte	0x04, 0x1c
        /*004a*/ 	.short	(.L_249 - .L_248)


	//   ....[0]....
.L_248:
        /*004c*/ 	.word	0x00000070


	//   ....[1]....
        /*0050*/ 	.word	0x00000110


	//----- nvinfo : EIATTR_CBANK_PARAM_SIZE
	.align		4
.L_249:
        /*0054*/ 	.byte	0x03, 0x19
        /*0056*/ 	.short	0x0014


	//----- nvinfo : EIATTR_PARAM_CBANK
	.align		4
        /*0058*/ 	.byte	0x04, 0x0a
        /*005a*/ 	.short	(.L_251 - .L_250)
	.align		4
.L_250:
        /*005c*/ 	.word	index@(.nv.constant0._Z13pw_de_sigmoidPfS_i)
        /*0060*/ 	.short	0x0380
        /*0062*/ 	.short	0x0014


	//----- nvinfo : EIATTR_SW_WAR
	.align		4
.L_251:
        /*0064*/ 	.byte	0x04, 0x36
        /*0066*/ 	.short	(.L_253 - .L_252)
.L_252:
        /*0068*/ 	.word	0x00000008
.L_253:


//--------------------- .nv.info._Z10pw_de_tanhPfS_i --------------------------
	.section	.nv.info._Z10pw_de_tanhPfS_i,"",@"SHT_CUDA_INFO"
	.sectionflags	@""
	.align	4


	//----- nvinfo : EIATTR_CUDA_API_VERSION
	.align		4
        /*0000*/ 	.byte	0x04, 0x37
        /*0002*/ 	.short	(.L_255 - .L_254)
.L_254:
        /*0004*/ 	.word	0x00000082


	//----- nvinfo : EIATTR_KPARAM_INFO
	.align		4
.L_255:
        /*0008*/ 	.byte	0x04, 0x17
        /*000a*/ 	.short	(.L_257 - .L_256)
.L_256:
        /*000c*/ 	.word	0x00000000
        /*0010*/ 	.short	0x0002
        /*0012*/ 	.short	0x0010
        /*0014*/ 	.byte	0x00, 0xf0, 0x11, 0x00


	//----- nvinfo : EIATTR_KPARAM_INFO
	.align		4
.L_257:
        /*0018*/ 	.byte	0x04, 0x17
        /*001a*/ 	.short	(.L_259 - .L_258)
.L_258:
        /*001c*/ 	.word	0x00000000
        /*0020*/ 	.short	0x0001
        /*0022*/ 	.short	0x0008
        /*0024*/ 	.byte	0x00, 0xf5, 0x21, 0x00


	//----- nvinfo : EIATTR_KPARAM_INFO
	.align		4
.L_259:
        /*0028*/ 	.byte	0x04, 0x17
        /*002a*/ 	.short	(.L_261 - .L_260)
.L_260:
        /*002c*/ 	.word	0x00000000
        /*0030*/ 	.short	0x0000
        /*0032*/ 	.short	0x0000
        /*0034*/ 	.byte	0x00, 0xf5, 0x21, 0x00


	//----- nvinfo : EIATTR_SPARSE_MMA_MASK
	.align		4
.L_261:
        /*0038*/ 	.byte	0x03, 0x50
        /*003a*/ 	.short	0x0000


	//----- nvinfo : EIATTR_MAXREG_COUNT
	.align		4
        /*003c*/ 	.byte	0x03, 0x1b
        /*003e*/ 	.short	0x00ff


	//----- nvinfo : EIATTR_MERCURY_ISA_VERSION
	.align		4
        /*0040*/ 	.byte	0x03, 0x5f
        /*0042*/ 	.short	0x0101


	//----- nvinfo : EIATTR_VRC_CTA_INIT_COUNT
	.align		4
        /*0044*/ 	.byte	0x02, 0x4a
	.zero		1
	.zero		1


	//----- nvinfo : EIATTR_EXIT_INSTR_OFFSETS
	.align		4
        /*0048*/ 	.byte	0x04, 0x1c
        /*004a*/ 	.short	(.L_263 - .L_262)


	//   ....[0]....
.L_262:
        /*004c*/ 	.word	0x00000070


	//   ....[1]....
        /*0050*/ 	.word	0x00000280


	//----- nvinfo : EIATTR_CRS_STACK_SIZE
	.align		4
.L_263:
        /*0054*/ 	.byte	0x04, 0x1e
        /*0056*/ 	.short	(.L_265 - .L_264)
.L_264:
        /*0058*/ 	.word	0x00000000


	//----- nvinfo : EIATTR_CBANK_PARAM_SIZE
	.align		4
.L_265:
        /*005c*/ 	.byte	0x03, 0x19
        /*005e*/ 	.short	0x0014


	//----- nvinfo : EIATTR_PARAM_CBANK
	.align		4
        /*0060*/ 	.byte	0x04, 0x0a
        /*0062*/ 	.short	(.L_267 - .L_266)
	.align		4
.L_266:
        /*0064*/ 	.word	index@(.nv.constant0._Z10pw_de_tanhPfS_i)
        /*0068*/ 	.short	0x0380
        /*006a*/ 	.short	0x0014


	//----- nvinfo : EIATTR_SW_WAR
	.align		4
.L_267:
        /*006c*/ 	.byte	0x04, 0x36
        /*006e*/ 	.short	(.L_269 - .L_268)
.L_268:
        /*0070*/ 	.word	0x00000008
.L_269:


//--------------------- .nv.callgraph             --------------------------
	.section	.nv.callgraph,"",@"SHT_CUDA_CALLGRAPH"
	.align	4
	.sectionentsize	8
	.align		4
        /*0000*/ 	.word	0x00000000
	.align		4
        /*0004*/ 	.word	0xffffffff
	.align		4
        /*0008*/ 	.word	0x00000000
	.align		4
        /*000c*/ 	.word	0xfffffffe
	.align		4
        /*0010*/ 	.word	0x00000000
	.align		4
        /*0014*/ 	.word	0xfffffffd
	.align		4
        /*0018*/ 	.word	0x00000000
	.align		4
        /*001c*/ 	.word	0xfffffffc


//--------------------- .text._Z14elementWise_bpiiPfS_S_S_S_S_S_S_S_b --------------------------
	.section	.text._Z14elementWise_bpiiPfS_S_S_S_S_S_S_S_b,"ax",@progbits
	.align	128
        .global         _Z14elementWise_bpiiPfS_S_S_S_S_S_S_S_b
        .type           _Z14elementWise_bpiiPfS_S_S_S_S_S_S_S_b,@function
        .size           _Z14elementWise_bpiiPfS_S_S_S_S_S_S_S_b,(.L_x_48 - _Z14elementWise_bpiiPfS_S_S_S_S_S_S_S_b)
        .other          _Z14elementWise_bpiiPfS_S_S_S_S_S_S_S_b,@"STO_CUDA_ENTRY STV_DEFAULT"
_Z14elementWise_bpiiPfS_S_S_S_S_S_S_S_b:
.text._Z14elementWise_bpiiPfS_S_S_S_S_S_S_S_b:
[----:B------:R-:W-:Y:S01]  /*0000*/  LDC R1, c[0x0][0x37c] ;  /* 0x0000df00ff017b82 */ /* 0x000fe20000000800 */
[----:B------:R-:W0:Y:S07]  /*0010*/  S2R R0, SR_TID.X ;  /* 0x0000000000007919 */ /* 0x000e2e0000002100 */
[----:B------:R-:W0:Y:S08]  /*0020*/  S2UR UR4, SR_CTAID.X ;  /* 0x00000000000479c3 */ /* 0x000e300000002500 */
[----:B------:R-:W0:Y:S08]  /*0030*/  LDC R11, c[0x0][0x360] ;  /* 0x0000d800ff0b7b82 */ /* 0x000e300000000800 */
[----:B------:R-:W1:Y:S01]  /*0040*/  LDC.64 R2, c[0x0][0x380] ;  /* 0x0000e000ff027b82 */ /* 0x000e620000000a00 */
[----:B0-----:R-:W-:-:S02]  /*0050*/  IMAD R11, R11, UR4, R0 ;  /* 0x000000040b0b7c24 */ /* 0x001fc4000f8e0200 */
[----:B-1----:R-:W-:-:S05]  /*0060*/  IMAD R0, R3, R2, RZ ;  /* 0x0000000203007224 */ /* 0x002fca00078e02ff */
[----:B------:R-:W-:-:S13]  /*0070*/  ISETP.GE.AND P0, PT, R11, R0, PT ;  /* 0x000000000b00720c */ /* 0x000fda0003f06270 */
[----:B------:R-:W-:Y:S05]  /*0080*/  @P0 EXIT ;  /* 0x000000000000094d */ /* 0x000fea0003800000 */
[----:B------:R-:W-:Y:S01]  /*0090*/  IABS R3, R2 ;  /* 0x0000000200037213 */ /* 0x000fe20000000000 */
[----:B------:R-:W0:Y:S01]  /*00a0*/  LDC.64 R4, c[0x0][0x3c0] ;  /* 0x0000f000ff047b82 */ /* 0x000e220000000a00 */
[----:B------:R-:W1:Y:S02]  /*00b0*/  LDCU.64 UR4, c[0x0][0x358] ;  /* 0x00006b00ff0477ac */ /* 0x000e640008000a00 */
[----:B------:R-:W2:Y:S05]  /*00c0*/  I2F.RP R0, R3 ;  /* 0x0000000300007306 */ /* 0x000eaa0000209400 */
[----:B------:R-:W3:Y:S08]  /*00d0*/  LDC.64 R12, c[0x0][0x3a0] ;  /* 0x0000e800ff0c7b82 */ /* 0x000ef00000000a00 */
[----:B------:R-:W4:Y:S01]  /*00e0*/  LDC.64 R20, c[0x0][0x388] ;  /* 0x0000e200ff147b82 */ /* 0x000f220000000a00 */
[----:B--2---:R-:W2:Y:S01]  /*00f0*/  MUFU.RCP R0, R0 ;  /* 0x0000000000007308 */ /* 0x004ea20000001000 */
[----:B0-----:R-:W-:Y:S01]  /*0100*/  IMAD.WIDE R4, R11, 0x4, R4 ;  /* 0x000000040b047825 */ /* 0x001fe200078e0204 */
[----:B--2---:R-:W-:-:S02]  /*0110*/  IADD3 R6, PT, PT, R0, 0xffffffe, RZ ;  /* 0x0ffffffe00067810 */ /* 0x004fc40007ffe0ff */
[----:B------:R-:W-:-:S04]  /*0120*/  IABS R0, R11 ;  /* 0x0000000b00007213 */ /* 0x000fc80000000000 */
[----:B------:R0:W2:Y:S02]  /*0130*/  F2I.FTZ.U32.TRUNC.NTZ R7, R6 ;  /* 0x0000000600077305 */ /* 0x0000a4000021f000 */
[----:B0-----:R-:W-:Y:S01]  /*0140*/  IMAD.MOV.U32 R6, RZ, RZ, RZ ;  /* 0x000000ffff067224 */ /* 0x001fe200078e00ff */
[----:B--2---:R-:W-:-:S05]  /*0150*/  IADD3 R8, PT, PT, RZ, -R7, RZ ;  /* 0x80000007ff087210 */ /* 0x004fca0007ffe0ff */
[----:B------:R-:W-:-:S04]  /*0160*/  IMAD R9, R8, R3, RZ ;  /* 0x0000000308097224 */ /* 0x000fc800078e02ff */
[----:B------:R-:W-:Y:S02]  /*0170*/  IMAD.HI.U32 R7, R7, R9, R6 ;  /* 0x0000000907077227 */ /* 0x000fe400078e0006 */
[----:B-1----:R-:W2:Y:S04]  /*0180*/  LDG.E R9, desc[UR4][R4.64] ;  /* 0x0000000404097981 */ /* 0x002ea8000c1e1900 */
[----:B------:R-:W-:-:S05]  /*0190*/  IMAD.HI.U32 R7, R7, R0, RZ ;  /* 0x0000000007077227 */ /* 0x000fca00078e00ff */
[----:B------:R-:W-:-:S05]  /*01a0*/  IADD3 R6, PT, PT, -R7, RZ, RZ ;  /* 0x000000ff07067210 */ /* 0x000fca0007ffe1ff */
[----:B------:R-:W-:-:S05]  /*01b0*/  IMAD R0, R3, R6, R0 ;  /* 0x0000000603007224 */ /* 0x000fca00078e0200 */
[----:B------:R-:W-:-:S13]  /*01c0*/  ISETP.GT.U32.AND P2, PT, R3, R0, PT ;  /* 0x000000000300720c */ /* 0x000fda0003f44070 */
[----:B------:R-:W-:-:S05]  /*01d0*/  @!P2 IMAD.IADD R0, R0, 0x1, -R3 ;  /* 0x000000010000a824 */ /* 0x000fca00078e0a03 */
[----:B------:R-:W-:Y:S02]  /*01e0*/  ISETP.GE.U32.AND P0, PT, R0, R3, PT ;  /* 0x000000030000720c */ /* 0x000fe40003f06070 */
[----:B------:R-:W-:Y:S02]  /*01f0*/  LOP3.LUT R0, R11, R2, RZ, 0x3c, !PT ;  /* 0x000000020b007212 */ /* 0x000fe400078e3cff */
[----:B------:R-:W-:Y:S02]  /*0200*/  @!P2 IADD3 R7, PT, PT, R7, 0x1, RZ ;  /* 0x000000010707a810 */ /* 0x000fe40007ffe0ff */
[----:B------:R-:W-:Y:S02]  /*0210*/  ISETP.GE.AND P1, PT, R0, RZ, PT ;  /* 0x000000ff0000720c */ /* 0x000fe40003f26270 */
[----:B------:R-:W-:-:S05]  /*0220*/  ISETP.NE.AND P2, PT, R2, RZ, PT ;  /* 0x000000ff0200720c */ /* 0x000fca0003f45270 */
[----:B------:R-:W-:-:S06]  /*0230*/  @P0 VIADD R7, R7, 0x1 ;  /* 0x0000000107070836 */ /* 0x000fcc0000000000 */
[----:B------:R-:W-:Y:S02]  /*0240*/  @!P1 IADD3 R7, PT, PT, -R7, RZ, RZ ;  /* 0x000000ff07079210 */ /* 0x000fe40007ffe1ff */
[----:B------:R-:W-:-:S05]  /*0250*/  @!P2 LOP3.LUT R7, RZ, R2, RZ, 0x33, !PT ;  /* 0x00000002ff07a212 */ /* 0x000fca00078e33ff */
[----:B------:R-:W-:-:S04]  /*0260*/  IMAD R0, R7, R2, RZ ;  /* 0x0000000207007224 */ /* 0x000fc800078e02ff */
[----:B------:R-:W-:-:S05]  /*0270*/  IMAD.IADD R7, R11, 0x1, -R0 ;  /* 0x000000010b077824 */ /* 0x000fca00078e0a00 */
[----:B------:R-:W-:-:S05]  /*0280*/  LEA R7, R0, R7, 0x2 ;  /* 0x0000000700077211 */ /* 0x000fca00078e10ff */
[----:B---3--:R-:W-:-:S04]  /*0290*/  IMAD.WIDE R12, R7, 0x4, R12 ;  /* 0x00000004070c7825 */ /* 0x008fc800078e020c */
[----:B------:R-:W-:Y:S01]  /*02a0*/  HFMA2 R8, -RZ, RZ, 1.125, -9232 ;  /* 0x3c80f082ff087431 */ /* 0x000fe200000001ff */
[----:B------:R0:W5:Y:S01]  /*02b0*/  LDG.E R6, desc[UR4][R12.64] ;  /* 0x000000040c067981 */ /* 0x000162000c1e1900 */
[----:B------:R-:W-:-:S05]  /*02c0*/  IMAD.WIDE R14, R2, 0x4, R12 ;  /* 0x00000004020e7825 */ /* 0x000fca00078e020c */
[----:B------:R-:W5:Y:S01]  /*02d0*/  LDG.E R5, desc[UR4][R14.64] ;  /* 0x000000040e057981 */ /* 0x000f62000c1e1900 */
[----:B------:R-:W-:-:S05]  /*02e0*/  IMAD.WIDE R16, R2, 0x4, R14 ;  /* 0x0000000402107825 */ /* 0x000fca00078e020e */
[----:B------:R-:W5:Y:S01]  /*02f0*/  LDG.E R4, desc[UR4][R16.64] ;  /* 0x0000000410047981 */ /* 0x000f62000c1e1900 */
[----:B------:R-:W-:-:S05]  /*0300*/  IMAD.WIDE R18, R2, 0x4, R16 ;  /* 0x0000000402127825 */ /* 0x000fca00078e0210 */
[----:B------:R-:W5:Y:S01]  /*0310*/  LDG.E R2, desc[UR4][R18.64] ;  /* 0x0000000412027981 */ /* 0x000f62000c1e1900 */
[----:B------:R-:W-:Y:S02]  /*0320*/  IMAD.MOV.U32 R23, RZ, RZ, 0x3f800000 ;  /* 0x3f800000ff177424 */ /* 0x000fe400078e00ff */
[----:B----4-:R-:W-:Y:S01]  /*0330*/  IMAD.WIDE R20, R11, 0x4, R20 ;  /* 0x000000040b147825 */ /* 0x010fe200078e0214 */
[----:B------:R-:W-:Y:S04]  /*0340*/  BSSY.RECONVERGENT B0, `(.L_x_0) ;  /* 0x0000016000007945 */ /* 0x000fe80003800200 */
[----:B------:R1:W5:Y:S01]  /*0350*/  LDG.E R3, desc[UR4][R20.64] ;  /* 0x0000000414037981 */ /* 0x000362000c1e1900 */
[----:B--2---:R-:W-:-:S06]  /*0360*/  FMUL R0, |R9|, 2.8853900432586669922 ;  /* 0x4038aa3b09007820 */ /* 0x004fcc0000400200 */
[----:B------:R-:W2:Y:S02]  /*0370*/  MUFU.EX2 R0, R0 ;  /* 0x0000000000007308 */ /* 0x000ea40000000800 */
[----:B--2---:R-:W-:-:S06]  /*0380*/  FADD R10, R0, 1 ;  /* 0x3f800000000a7421 */ /* 0x004fcc0000000000 */
[----:B------:R-:W2:Y:S01]  /*0390*/  MUFU.RCP R10, R10 ;  /* 0x0000000a000a7308 */ /* 0x000ea20000001000 */
[C---:B0-----:R-:W-:Y:S01]  /*03a0*/  FMUL R13, R9.reuse, R9 ;  /* 0x00000009090d7220 */ /* 0x041fe20000400000 */
[----:B------:R-:W-:-:S03]  /*03b0*/  FSETP.GE.AND P0, PT, |R9|, 9.010913848876953125, PT ;  /* 0x41102cb40900780b */ /* 0x000fc60003f06200 */
[----:B------:R-:W-:Y:S01]  /*03c0*/  FFMA R12, R13, R8, -0.052303962409496307373 ;  /* 0xbd563cae0d0c7423 */ /* 0x000fe20000000008 */
[----:B------:R-:W-:-:S03]  /*03d0*/  FSETP.GE.AND P1, PT, |R9|, 0.60000002384185791016, PT ;  /* 0x3f19999a0900780b */ /* 0x000fc60003f26200 */
[----:B------:R-:W-:Y:S01]  /*03e0*/  FFMA R12, R13, R12, 0.1331529766321182251 ;  /* 0x3e0859410d0c7423 */ /* 0x000fe2000000000c */
[----:B--2---:R-:W-:-:S05]  /*03f0*/  FFMA R8, R10, -2, R23 ;  /* 0xc00000000a087823 */ /* 0x004fca0000000017 */
[----:B------:R-:W-:Y:S01]  /*0400*/  FSEL R0, R8, 1, !P0 ;  /* 0x3f80000008007808 */ /* 0x000fe20004000000 */
[----:B------:R-:W-:-:S04]  /*0410*/  FFMA R8, R13, R12, -0.33332768082618713379 ;  /* 0xbeaaa9ed0d087423 */ /* 0x000fc8000000000c */
[----:B------:R-:W-:Y:S01]  /*0420*/  FFMA R8, R13, R8, RZ ;  /* 0x000000080d087223 */ /* 0x000fe200000000ff */
[----:B------:R-:W-:-:S03]  /*0430*/  LOP3.LUT R0, R0, 0x80000000, R9, 0xb8, !PT ;  /* 0x8000000000007812 */ /* 0x000fc600078eb809 */
[----:B------:R-:W-:-:S04]  /*0440*/  @!P1 FFMA R0, R9, R8, R9 ;  /* 0x0000000809009223 */ /* 0x000fc80000000009 */
[----:B------:R-:W0:Y:S02]  /*0450*/  F2F.F64.F32 R28, R0 ;  /* 0x00000000001c7310 */ /* 0x000e240000201800 */
[----:B0-----:R-:W-:-:S10]  /*0460*/  DADD R8, -RZ, |R28| ;  /* 0x00000000ff087229 */ /* 0x001fd4000000051c */
[----:B-1----:R-:W-:Y:S01]  /*0470*/  IMAD.MOV.U32 R20, RZ, RZ, R8 ;  /* 0x000000ffff147224 */ /* 0x002fe200078e0008 */
[----:B------:R-:W-:-:S07]  /*0480*/  MOV R8, 0x4a0 ;  /* 0x000004a000087802 */ /* 0x000fce0000000f00 */
[----:B-----5:R-:W-:Y:S05]  /*0490*/  CALL.REL.NOINC `($_Z14elementWise_bpiiPfS_S_S_S_S_S_S_S_b$__internal_accurate_pow) ;  /* 0x0000000400407944 */ /* 0x020fea0003c00000 */
[----:B------:R-:W-:Y:S05]  /*04a0*/  BSYNC.RECONVERGENT B0 ;  /* 0x0000000000007941 */ /* 0x000fea0003800200 */
.L_x_0:
[----:B------:R-:W0:Y:S08]  /*04b0*/  LDC.64 R14, c[0x0][0x3b8] ;  /* 0x0000ee00ff0e7b82 */ /* 0x000e300000000a00 */
[----:B------:R-:W1:Y:S01]  /*04c0*/  LDC.64 R8, c[0x0][0x3c8] ;  /* 0x0000f200ff087b82 */ /* 0x000e620000000a00 */
[----:B0-----:R-:W-:-:S06]  /*04d0*/  IMAD.WIDE R14, R11, 0x4, R14 ;  /* 0x000000040b0e7825 */ /* 0x001fcc00078e020e */
[----:B------:R0:W5:Y:S01]  /*04e0*/  LDG.E R14, desc[UR4][R14.64] ;  /* 0x000000040e0e7981 */ /* 0x000162000c1e1900 */
[----:B-1----:R-:W-:-:S05]  /*04f0*/  IMAD.WIDE R10, R11, 0x4, R8 ;  /* 0x000000040b0a7825 */ /* 0x002fca00078e0208 */
[----:B------:R0:W5:Y:S01]  /*0500*/  LDG.E R16, desc[UR4][R10.64] ;  /* 0x000000040a107981 */ /* 0x000162000c1e1900 */
[----:B------:R-:W-:Y:S01]  /*0510*/  DADD R8, R28, 2 ;  /* 0x400000001c087429 */ /* 0x000fe20000000000 */
[----:B------:R-:W-:-:S09]  /*0520*/  FSETP.NEU.AND P0, PT, R0, RZ, PT ;  /* 0x000000ff0000720b */ /* 0x000fd20003f0d000 */
[----:B------:R-:W-:-:S04]  /*0530*/  LOP3.LUT R8, R9, 0x7ff00000, RZ, 0xc0, !PT ;  /* 0x7ff0000009087812 */ /* 0x000fc800078ec0ff */
[----:B------:R-:W-:Y:S01]  /*0540*/  ISETP.NE.AND P1, PT, R8, 0x7ff00000, PT ;  /* 0x7ff000000800780c */ /* 0x000fe20003f25270 */
[----:B------:R-:W-:Y:S01]  /*0550*/  BSSY.RECONVERGENT B0, `(.L_x_1) ;  /* 0x0000009000007945 */ /* 0x000fe20003800200 */
[----:B------:R-:W-:-:S11]  /*0560*/  @!P0 CS2R R12, SRZ ;  /* 0x00000000000c8805 */ /* 0x000fd6000001ff00 */
[----:B0-----:R-:W-:Y:S05]  /*0570*/  @P1 BRA `(.L_x_2) ;  /* 0x0000000000181947 */ /* 0x001fea0003800000 */
[----:B------:R-:W-:-:S13]  /*0580*/  FSETP.NAN.AND P0, PT, R0, R0, PT ;  /* 0x000000000000720b */ /* 0x000fda0003f08000 */
[----:B------:R-:W-:Y:S01]  /*0590*/  @P0 DADD R12, R28, 2 ;  /* 0x400000001c0c0429 */ /* 0x000fe20000000000 */
[----:B------:R-:W-:Y:S10]  /*05a0*/  @P0 BRA `(.L_x_2) ;  /* 0x00000000000c0947 */ /* 0x000ff40003800000 */
[----:B------:R-:W-:-:S14]  /*05b0*/  DSETP.NEU.AND P0, PT, |R28|, +INF , PT ;  /* 0x7ff000001c00742a */ /* 0x000fdc0003f0d200 */
[----:B------:R-:W-:Y:S01]  /*05c0*/  @!P0 MOV R12, 0x0 ;  /* 0x00000000000c8802 */ /* 0x000fe20000000f00 */
[----:B------:R-:W-:-:S07]  /*05d0*/  @!P0 IMAD.MOV.U32 R13, RZ, RZ, 0x7ff00000 ;  /* 0x7ff00000ff0d8424 */ /* 0x000fce00078e00ff */
.L_x_2:
[----:B------:R-:W-:Y:S05]  /*05e0*/  BSYNC.RECONVERGENT B0 ;  /* 0x0000000000007941 */ /* 0x000fea0003800200 */
.L_x_1:
[----:B------:R-:W-:Y:S01]  /*05f0*/  DADD R12, -R12, 1 ;  /* 0x3ff000000c0c7429 */ /* 0x000fe20000000100 */
[----:B------:R-:W-:Y:S01]  /*0600*/  F2F.F64.F32 R28, R4 ;  /* 0x00000004001c7310 */ /* 0x000fe20000201800 */
[----:B------:R-:W-:Y:S01]  /*0610*/  FSETP.NEU.AND P0, PT, R0, 1, PT ;  /* 0x3f8000000000780b */ /* 0x000fe20003f0d000 */
[----:B------:R-:W-:Y:S01]  /*0620*/  FMUL R9, R2, R3 ;  /* 0x0000000302097220 */ /* 0x000fe20000400000 */
[C---:B------:R-:W-:Y:S01]  /*0630*/  FADD R18, -R5.reuse, 1 ;  /* 0x3f80000005127421 */ /* 0x040fe20000000100 */
[----:B------:R-:W-:Y:S03]  /*0640*/  BSSY.RECONVERGENT B0, `(.L_x_3) ;  /* 0x000000c000007945 */ /* 0x000fe60003800200 */
[----:B------:R-:W-:Y:S01]  /*0650*/  FMUL R5, R5, R18 ;  /* 0x0000001205057220 */ /* 0x000fe20000400000 */
[----:B------:R-:W0:Y:S02]  /*0660*/  F2F.F32.F64 R8, R12 ;  /* 0x0000000c00087310 */ /* 0x000e240000301000 */
[----:B0-----:R-:W-:-:S05]  /*0670*/  FSEL R8, R8, RZ, P0 ;  /* 0x000000ff08087208 */ /* 0x001fca0000000000 */
[----:B------:R-:W-:Y:S01]  /*0680*/  FFMA R31, R8, R9, RZ ;  /* 0x00000009081f7223 */ /* 0x000fe200000000ff */
[----:B------:R-:W-:-:S03]  /*0690*/  DADD R8, -RZ, |R28| ;  /* 0x00000000ff087229 */ /* 0x000fc6000000051c */
[----:B-----5:R-:W-:-:S04]  /*06a0*/  FADD R31, R31, R16 ;  /* 0x000000101f1f7221 */ /* 0x020fc80000000000 */
[----:B------:R-:W-:-:S03]  /*06b0*/  FMUL R14, R31, R14 ;  /* 0x0000000e1f0e7220 */ /* 0x000fc60000400000 */
[----:B------:R-:W-:Y:S01]  /*06c0*/  MOV R20, R8 ;  /* 0x0000000800147202 */ /* 0x000fe20000000f00 */
[----:B------:R-:W-:Y:S01]  /*06d0*/  FMUL R30, R14, R5 ;  /* 0x000000050e1e7220 */ /* 0x000fe20000400000 */
[----:B------:R-:W-:-:S07]  /*06e0*/  MOV R8, 0x700 ;  /* 0x0000070000087802 */ /* 0x000fce0000000f00 */
[----:B------:R-:W-:Y:S05]  /*06f0*/  CALL.REL.NOINC `($_Z14elementWise_bpiiPfS_S_S_S_S_S_S_S_b$__internal_accurate_pow) ;  /* 0x0000000000a87944 */ /* 0x000fea0003c00000 */
[----:B------:R-:W-:Y:S05]  /*0700*/  BSYNC.RECONVERGENT B0 ;  /* 0x0000000000007941 */ /* 0x000fea0003800200 */
.L_x_3:
[----:B------:R-:W-:Y:S01]  /*0710*/  DADD R14, R28, 2 ;  /* 0x400000001c0e7429 */ /* 0x000fe20000000000 */
[----:B------:R-:W0:Y:S01]  /*0720*/  LDC R5, c[0x0][0x380] ;  /* 0x0000e000ff057b82 */ /* 0x000e220000000800 */
[----:B------:R-:W-:Y:S01]  /*0730*/  FSETP.NEU.AND P0, PT, R4, RZ, PT ;  /* 0x000000ff0400720b */ /* 0x000fe20003f0d000 */
[----:B------:R-:W-:Y:S06]  /*0740*/  BSSY.RECONVERGENT B0, `(.L_x_4) ;  /* 0x000000c000007945 */ /* 0x000fec0003800200 */
[----:B------:R-:W1:Y:S01]  /*0750*/  LDC.64 R8, c[0x0][0x398] ;  /* 0x0000e600ff087b82 */ /* 0x000e620000000a00 */
[----:B------:R-:W-:-:S04]  /*0760*/  LOP3.LUT R14, R15, 0x7ff00000, RZ, 0xc0, !PT ;  /* 0x7ff000000f0e7812 */ /* 0x000fc800078ec0ff */
[----:B------:R-:W-:Y:S02]  /*0770*/  ISETP.NE.AND P1, PT, R14, 0x7ff00000, PT ;  /* 0x7ff000000e00780c */ /* 0x000fe40003f25270 */
[----:B------:R-:W-:-:S11]  /*0780*/  @!P0 CS2R R12, SRZ ;  /* 0x00000000000c8805 */ /* 0x000fd6000001ff00 */
[----:B------:R-:W-:Y:S05]  /*0790*/  @P1 BRA `(.L_x_5) ;  /* 0x0000000000181947 */ /* 0x000fea0003800000 */
[----:B------:R-:W-:-:S13]  /*07a0*/  FSETP.NAN.AND P0, PT, R4, R4, PT ;  /* 0x000000040400720b */ /* 0x000fda0003f08000 */
[----:B------:R-:W-:Y:S01]  /*07b0*/  @P0 DADD R12, R28, 2 ;  /* 0x400000001c0c0429 */ /* 0x000fe20000000000 */
[----:B------:R-:W-:Y:S10]  /*07c0*/  @P0 BRA `(.L_x_5) ;  /* 0x00000000000c0947 */ /* 0x000ff40003800000 */
[----:B------:R-:W-:-:S14]  /*07d0*/  DSETP.NEU.AND P0, PT, |R28|, +INF , PT ;  /* 0x7ff000001c00742a */ /* 0x000fdc0003f0d200 */
[----:B------:R-:W-:Y:S01]  /*07e0*/  @!P0 IMAD.MOV.U32 R12, RZ, RZ, 0x0 ;  /* 0x00000000ff0c8424 */ /* 0x000fe200078e00ff */
[----:B------:R-:W-:-:S07]  /*07f0*/  @!P0 MOV R13, 0x7ff00000 ;  /* 0x7ff00000000d8802 */ /* 0x000fce0000000f00 */
.L_x_5:
[----:B------:R-:W-:Y:S05]  /*0800*/  BSYNC.RECONVERGENT B0 ;  /* 0x0000000000007941 */ /* 0x000fea0003800200 */
.L_x_4:
[----:B------:R-:W-:Y:S01]  /*0810*/  DADD R14, -R12, 1 ;  /* 0x3ff000000c0e7429 */ /* 0x000fe20000000100 */
[----:B-1----:R-:W-:-:S04]  /*0820*/  IMAD.WIDE R8, R7, 0x4, R8 ;  /* 0x0000000407087825 */ /* 0x002fc800078e0208 */
[----:B------:R-:W-:Y:S01]  /*0830*/  FMUL R19, R3, R0 ;  /* 0x0000000003137220 */ /* 0x000fe20000400000 */
[----:B------:R-:W-:Y:S01]  /*0840*/  FADD R7, -R2, 1 ;  /* 0x3f80000002077421 */ /* 0x000fe20000000100 */
[----:B------:R-:W-:Y:S01]  /*0850*/  FADD R3, -R6, 1 ;  /* 0x3f80000006037421 */ /* 0x000fe20000000100 */
[C---:B------:R-:W-:Y:S01]  /*0860*/  FSETP.NEU.AND P0, PT, R4.reuse, 1, PT ;  /* 0x3f8000000400780b */ /* 0x040fe20003f0d000 */
[----:B------:R-:W-:Y:S01]  /*0870*/  FMUL R17, R4, R31 ;  /* 0x0000001f04117220 */ /* 0x000fe20000400000 */
[----:B0-----:R-:W-:-:S04]  /*0880*/  IMAD.WIDE R12, R5, 0x4, R8 ;  /* 0x00000004050c7825 */ /* 0x001fc800078e0208 */
[----:B------:R-:W-:Y:S01]  /*0890*/  FMUL R16, R2, R7 ;  /* 0x0000000702107220 */ /* 0x000fe20000400000 */
[C---:B------:R-:W-:Y:S01]  /*08a0*/  FMUL R0, R6.reuse, R3 ;  /* 0x0000000306007220 */ /* 0x040fe20000400000 */
[----:B------:R-:W0:Y:S01]  /*08b0*/  F2F.F32.F64 R14, R14 ;  /* 0x0000000e000e7310 */ /* 0x000e220000301000 */
[----:B------:R-:W-:Y:S01]  /*08c0*/  FMUL R7, R6, R31 ;  /* 0x0000001f06077220 */ /* 0x000fe20000400000 */
[----:B------:R-:W-:Y:S01]  /*08d0*/  FMUL R19, R16, R19 ;  /* 0x0000001310137220 */ /* 0x000fe20000400000 */
[----:B------:R-:W-:-:S04]  /*08e0*/  IMAD.WIDE R2, R5, 0x4, R12 ;  /* 0x0000000405027825 */ /* 0x000fc800078e020c */
[----:B------:R-:W-:Y:S01]  /*08f0*/  FMUL R17, R0, R17 ;  /* 0x0000001100117220 */ /* 0x000fe20000400000 */
[----:B------:R-:W-:Y:S01]  /*0900*/  FMUL R31, R31, R30 ;  /* 0x0000001e1f1f7220 */ /* 0x000fe20000400000 */
[----:B------:R-:W-:-:S03]  /*0910*/  IMAD.WIDE R4, R5, 0x4, R2 ;  /* 0x0000000405047825 */ /* 0x000fc600078e0202 */
[----:B------:R-:W-:Y:S04]  /*0920*/  STG.E desc[UR4][R8.64], R17 ;  /* 0x0000001108007986 */ /* 0x000fe8000c101904 */
[----:B------:R-:W-:Y:S01]  /*0930*/  STG.E desc[UR4][R12.64], R30 ;  /* 0x0000001e0c007986 */ /* 0x000fe2000c101904 */
[----:B0-----:R-:W-:-:S05]  /*0940*/  FSEL R14, R14, RZ, P0 ;  /* 0x000000ff0e0e7208 */ /* 0x001fca0000000000 */
[----:B------:R-:W-:-:S05]  /*0950*/  FMUL R7, R14, R7 ;  /* 0x000000070e077220 */ /* 0x000fca0000400000 */
[----:B------:R-:W-:Y:S04]  /*0960*/  STG.E desc[UR4][R2.64], R7 ;  /* 0x0000000702007986 */ /* 0x000fe8000c101904 */
[----:B------:R-:W-:Y:S04]  /*0970*/  STG.E desc[UR4][R4.64], R19 ;  /* 0x0000001304007986 */ /* 0x000fe8000c101904 */
[----:B------:R-:W-:Y:S01]  /*0980*/  STG.E desc[UR4][R10.64], R31 ;  /* 0x0000001f0a007986 */ /* 0x000fe2000c101904 */
[----:B------:R-:W-:Y:S05]  /*0990*/  EXIT ;  /* 0x000000000000794d */ /* 0x000fea0003800000 */
        .type           $_Z14elementWise_bpiiPfS_S_S_S_S_S_S_S_b$__internal_accurate_pow,@function
        .size           $_Z14elementWise_bpiiPfS_S_S_S_S_S_S_S_b$__internal_accurate_pow,(.L_x_48 - $_Z14elementWise_bpiiPfS_S_S_S_S_S_S_S_b$__internal_accurate_pow)
$_Z14elementWise_bpiiPfS_S_S_S_S_S_S_S_b$__internal_accurate_pow:
[----:B------:R-:W-:Y:S01]  /*09a0*/  ISETP.GT.U32.AND P0, PT, R9, 0xfffff, PT ;  /* 0x000fffff0900780c */ /* 0x000fe20003f04070 */
[----:B------:R-:W-:Y:S01]  /*09b0*/  IMAD.MOV.U32 R12, RZ, RZ, R20 ;  /* 0x000000ffff0c7224 */ /* 0x000fe200078e0014 */
[----:B------:R-:W-:Y:S01]  /*09c0*/  MOV R13, R9 ;  /* 0x00000009000d7202 */ /* 0x000fe20000000f00 */
[----:B------:R-:W-:Y:S01]  /*09d0*/  UMOV UR6, 0x7d2cafe2 ;  /* 0x7d2cafe200067882 */ /* 0x000fe20000000000 */
[----:B------:R-:W-:Y:S01]  /*09e0*/  UMOV UR7, 0x3eb0f5ff ;  /* 0x3eb0f5ff00077882 */ /* 0x000fe20000000000 */
[----:B------:R-:W-:Y:S01]  /*09f0*/  UMOV UR8, 0x3b39803f ;  /* 0x3b39803f00087882 */ /* 0x000fe20000000000 */
[----:B------:R-:W-:-:S07]  /*0a00*/  UMOV UR9, 0x3c7abc9e ;  /* 0x3c7abc9e00097882 */ /* 0x000fce0000000000 */
[----:B------:R-:W-:Y:S01]  /*0a10*/  @!P0 DMUL R18, R12, 1.80143985094819840000e+16 ;  /* 0x435000000c128828 */ /* 0x000fe20000000000 */
[--C-:B------:R-:W-:Y:S01]  /*0a20*/  IMAD.MOV.U32 R12, RZ, RZ, R9.reuse ;  /* 0x000000ffff0c7224 */ /* 0x100fe200078e0009 */
[----:B------:R-:W-:-:S08]  /*0a30*/  SHF.R.U32.HI R9, RZ, 0x14, R9 ;  /* 0x00000014ff097819 */ /* 0x000fd00000011609 */
[----:B------:R-:W-:Y:S01]  /*0a40*/  @!P0 MOV R12, R19 ;  /* 0x00000013000c8202 */ /* 0x000fe20000000f00 */
[----:B------:R-:W-:Y:S01]  /*0a50*/  @!P0 IMAD.MOV.U32 R20, RZ, RZ, R18 ;  /* 0x000000ffff148224 */ /* 0x000fe200078e0012 */
[----:B------:R-:W-:Y:S02]  /*0a60*/  @!P0 LEA.HI R9, R19, 0xffffffca, RZ, 0xc ;  /* 0xffffffca13098811 */ /* 0x000fe400078f60ff */
[----:B------:R-:W-:-:S04]  /*0a70*/  LOP3.LUT R12, R12, 0x800fffff, RZ, 0xc0, !PT ;  /* 0x800fffff0c0c7812 */ /* 0x000fc800078ec0ff */
[----:B------:R-:W-:Y:S02]  /*0a80*/  LOP3.LUT R21, R12, 0x3ff00000, RZ, 0xfc, !PT ;  /* 0x3ff000000c157812 */ /* 0x000fe400078efcff */
[----:B------:R-:W-:Y:S02]  /*0a90*/  MOV R12, RZ ;  /* 0x000000ff000c7202 */ /* 0x000fe40000000f00 */
[----:B------:R-:W-:-:S13]  /*0aa0*/  ISETP.GE.U32.AND P1, PT, R21, 0x3ff6a09f, PT ;  /* 0x3ff6a09f1500780c */ /* 0x000fda0003f26070 */
[----:B------:R-:W-:-:S05]  /*0ab0*/  @P1 IADD3 R13, PT, PT, R21, -0x100000, RZ ;  /* 0xfff00000150d1810 */ /* 0x000fca0007ffe0ff */
[----:B------:R-:W-:-:S06]  /*0ac0*/  @P1 IMAD.MOV.U32 R21, RZ, RZ, R13 ;  /* 0x000000ffff151224 */ /* 0x000fcc00078e000d */
[C---:B------:R-:W-:Y:S02]  /*0ad0*/  DADD R22, R20.reuse, 1 ;  /* 0x3ff0000014167429 */ /* 0x040fe40000000000 */
[----:B------:R-:W-:-:S04]  /*0ae0*/  DADD R20, R20, -1 ;  /* 0xbff0000014147429 */ /* 0x000fc80000000000 */
[----:B------:R-:W0:Y:S02]  /*0af0*/  MUFU.RCP64H R13, R23 ;  /* 0x00000017000d7308 */ /* 0x000e240000001800 */
[----:B0-----:R-:W-:-:S08]  /*0b00*/  DFMA R16, -R22, R12, 1 ;  /* 0x3ff000001610742b */ /* 0x001fd0000000010c */
[----:B------:R-:W-:-:S08]  /*0b10*/  DFMA R16, R16, R16, R16 ;  /* 0x000000101010722b */ /* 0x000fd00000000010 */
[----:B------:R-:W-:-:S08]  /*0b20*/  DFMA R16, R12, R16, R12 ;  /* 0x000000100c10722b */ /* 0x000fd0000000000c */
[----:B------:R-:W-:-:S08]  /*0b30*/  DMUL R12, R20, R16 ;  /* 0x00000010140c7228 */ /* 0x000fd00000000000 */
[----:B------:R-:W-:-:S08]  /*0b40*/  DFMA R12, R20, R16, R12 ;  /* 0x00000010140c722b */ /* 0x000fd0000000000c */
[----:B------:R-:W-:Y:S02]  /*0b50*/  DADD R14, R20, -R12 ;  /* 0x00000000140e7229 */ /* 0x000fe4000000080c */
[----:B------:R-:W-:-:S06]  /*0b60*/  DMUL R22, R12, R12 ;  /* 0x0000000c0c167228 */ /* 0x000fcc0000000000 */
[----:B------:R-:W-:-:S08]  /*0b70*/  DADD R14, R14, R14 ;  /* 0x000000000e0e7229 */ /* 0x000fd0000000000e */
[----:B------:R-:W-:Y:S01]  /*0b80*/  DFMA R14, R20, -R12, R14 ;  /* 0x8000000c140e722b */ /* 0x000fe2000000000e */
[----:B------:R-:W-:Y:S01]  /*0b90*/  IMAD.MOV.U32 R20, RZ, RZ, 0x41ad3b5a ;  /* 0x41ad3b5aff147424 */ /* 0x000fe200078e00ff */
[----:B------:R-:W-:-:S06]  /*0ba0*/  MOV R21, 0x3ed0f5d2 ;  /* 0x3ed0f5d200157802 */ /* 0x000fcc0000000f00 */
[----:B------:R-:W-:Y:S02]  /*0bb0*/  DMUL R14, R16, R14 ;  /* 0x0000000e100e7228 */ /* 0x000fe40000000000 */
[----:B------:R-:W-:Y:S01]  /*0bc0*/  DFMA R20, R22, UR6, R20 ;  /* 0x0000000616147c2b */ /* 0x000fe20008000014 */
[----:B------:R-:W-:Y:S01]  /*0bd0*/  UMOV UR6, 0x75488a3f ;  /* 0x75488a3f00067882 */ /* 0x000fe20000000000 */
[----:B------:R-:W-:-:S06]  /*0be0*/  UMOV UR7, 0x3ef3b20a ;  /* 0x3ef3b20a00077882 */ /* 0x000fcc0000000000 */
[----:B------:R-:W-:Y:S01]  /*0bf0*/  DFMA R20, R22, R20, UR6 ;  /* 0x0000000616147e2b */ /* 0x000fe20008000014 */
        /* <DEDUP_REMOVED lines=14> */
[----:B------:R-:W-:-:S08]  /*0ce0*/  DFMA R16, R22, R20, UR6 ;  /* 0x0000000616107e2b */ /* 0x000fd00008000014 */
[----:B------:R-:W-:Y:S01]  /*0cf0*/  DADD R18, -R16, UR6 ;  /* 0x0000000610127e29 */ /* 0x000fe20008000100 */
[----:B------:R-:W-:Y:S01]  /*0d00*/  UMOV UR6, 0xb9e7b0 ;  /* 0x00b9e7b000067882 */ /* 0x000fe20000000000 */
[----:B------:R-:W-:-:S06]  /*0d10*/  UMOV UR7, 0x3c46a4cb ;  /* 0x3c46a4cb00077882 */ /* 0x000fcc0000000000 */
[----:B------:R-:W-:Y:S02]  /*0d20*/  DFMA R18, R22, R20, R18 ;  /* 0x000000141612722b */ /* 0x000fe40000000012 */
[----:B------:R-:W-:Y:S01]  /*0d30*/  DMUL R20, R12, R12 ;  /* 0x0000000c0c147228 */ /* 0x000fe20000000000 */
[----:B------:R-:W-:Y:S01]  /*0d40*/  VIADD R23, R15, 0x100000 ;  /* 0x001000000f177836 */ /* 0x000fe20000000000 */
[----:B------:R-:W-:-:S04]  /*0d50*/  MOV R22, R14 ;  /* 0x0000000e00167202 */ /* 0x000fc80000000f00 */
[----:B------:R-:W-:Y:S01]  /*0d60*/  DADD R18, R18, -UR6 ;  /* 0x8000000612127e29 */ /* 0x000fe20008000000 */
[----:B------:R-:W-:Y:S01]  /*0d70*/  UMOV UR6, 0x80000000 ;  /* 0x8000000000067882 */ /* 0x000fe20000000000 */
[----:B------:R-:W-:Y:S01]  /*0d80*/  DFMA R24, R12, R12, -R20 ;  /* 0x0000000c0c18722b */ /* 0x000fe20000000814 */
[----:B------:R-:W-:-:S07]  /*0d90*/  UMOV UR7, 0x43300000 ;  /* 0x4330000000077882 */ /* 0x000fce0000000000 */
[C---:B------:R-:W-:Y:S02]  /*0da0*/  DFMA R22, R12.reuse, R22, R24 ;  /* 0x000000160c16722b */ /* 0x040fe40000000018 */
[----:B------:R-:W-:-:S08]  /*0db0*/  DMUL R24, R12, R20 ;  /* 0x000000140c187228 */ /* 0x000fd00000000000 */
[----:B------:R-:W-:-:S08]  /*0dc0*/  DFMA R26, R12, R20, -R24 ;  /* 0x000000140c1a722b */ /* 0x000fd00000000818 */
[----:B------:R-:W-:Y:S02]  /*0dd0*/  DFMA R26, R14, R20, R26 ;  /* 0x000000140e1a722b */ /* 0x000fe4000000001a */
[----:B------:R-:W-:-:S06]  /*0de0*/  DADD R20, R16, R18 ;  /* 0x0000000010147229 */ /* 0x000fcc0000000012 */
[----:B------:R-:W-:Y:S02]  /*0df0*/  DFMA R22, R12, R22, R26 ;  /* 0x000000160c16722b */ /* 0x000fe4000000001a */
[----:B------:R-:W-:-:S08]  /*0e00*/  DADD R26, R16, -R20 ;  /* 0x00000000101a7229 */ /* 0x000fd00000000814 */
[----:B------:R-:W-:Y:S02]  /*0e10*/  DADD R26, R18, R26 ;  /* 0x00000000121a7229 */ /* 0x000fe4000000001a */
[----:B------:R-:W-:-:S08]  /*0e20*/  DMUL R18, R20, R24 ;  /* 0x0000001814127228 */ /* 0x000fd00000000000 */
[----:B------:R-:W-:-:S08]  /*0e30*/  DFMA R16, R20, R24, -R18 ;  /* 0x000000181410722b */ /* 0x000fd00000000812 */
[----:B------:R-:W-:-:S08]  /*0e40*/  DFMA R16, R20, R22, R16 ;  /* 0x000000161410722b */ /* 0x000fd00000000010 */
[----:B------:R-:W-:-:S08]  /*0e50*/  DFMA R26, R26, R24, R16 ;  /* 0x000000181a1a722b */ /* 0x000fd00000000010 */
[----:B------:R-:W-:-:S08]  /*0e60*/  DADD R20, R18, R26 ;  /* 0x0000000012147229 */ /* 0x000fd0000000001a */
[--C-:B------:R-:W-:Y:S02]  /*0e70*/  DADD R16, R12, R20.reuse ;  /* 0x000000000c107229 */ /* 0x100fe40000000014 */
[----:B------:R-:W-:-:S06]  /*0e80*/  DADD R18, R18, -R20 ;  /* 0x0000000012127229 */ /* 0x000fcc0000000814 */
[----:B------:R-:W-:Y:S02]  /*0e90*/  DADD R12, R12, -R16 ;  /* 0x000000000c0c7229 */ /* 0x000fe40000000810 */
[----:B------:R-:W-:-:S06]  /*0ea0*/  DADD R18, R26, R18 ;  /* 0x000000001a127229 */ /* 0x000fcc0000000012 */
[----:B------:R-:W-:-:S08]  /*0eb0*/  DADD R12, R20, R12 ;  /* 0x00000000140c7229 */ /* 0x000fd0000000000c */
[----:B------:R-:W-:Y:S01]  /*0ec0*/  DADD R12, R18, R12 ;  /* 0x00000000120c7229 */ /* 0x000fe2000000000c */
[C---:B------:R-:W-:Y:S01]  /*0ed0*/  VIADD R18, R9.reuse, 0xfffffc01 ;  /* 0xfffffc0109127836 */ /* 0x040fe20000000000 */
[----:B------:R-:W-:-:S06]  /*0ee0*/  @P1 IADD3 R18, PT, PT, R9, -0x3fe, RZ ;  /* 0xfffffc0209121810 */ /* 0x000fcc0007ffe0ff */
[----:B------:R-:W-:Y:S01]  /*0ef0*/  DADD R20, R14, R12 ;  /* 0x000000000e147229 */ /* 0x000fe2000000000c */
[----:B------:R-:W-:Y:S01]  /*0f00*/  LOP3.LUT R12, R18, 0x80000000, RZ, 0x3c, !PT ;  /* 0x80000000120c7812 */ /* 0x000fe200078e3cff */
[----:B------:R-:W-:-:S06]  /*0f10*/  IMAD.MOV.U32 R13, RZ, RZ, 0x43300000 ;  /* 0x43300000ff0d7424 */ /* 0x000fcc00078e00ff */
[----:B------:R-:W-:Y:S02]  /*0f20*/  DADD R14, R16, R20 ;  /* 0x00000000100e7229 */ /* 0x000fe40000000014 */
[----:B------:R-:W-:Y:S01]  /*0f30*/  DADD R12, R12, -UR6 ;  /* 0x800000060c0c7e29 */ /* 0x000fe20008000000 */
[----:B------:R-:W-:Y:S01]  /*0f40*/  UMOV UR6, 0xfefa39ef ;  /* 0xfefa39ef00067882 */ /* 0x000fe20000000000 */
[----:B------:R-:W-:-:S04]  /*0f50*/  UMOV UR7, 0x3fe62e42 ;  /* 0x3fe62e4200077882 */ /* 0x000fc80000000000 */
[--C-:B------:R-:W-:Y:S02]  /*0f60*/  DADD R22, R16, -R14.reuse ;  /* 0x0000000010167229 */ /* 0x100fe4000000080e */
[----:B------:R-:W-:-:S06]  /*0f70*/  DFMA R18, R12, UR6, R14 ;  /* 0x000000060c127c2b */ /* 0x000fcc000800000e */
[----:B------:R-:W-:Y:S02]  /*0f80*/  DADD R22, R20, R22 ;  /* 0x0000000014167229 */ /* 0x000fe40000000016 */
[----:B------:R-:W-:-:S08]  /*0f90*/  DFMA R16, R12, -UR6, R18 ;  /* 0x800000060c107c2b */ /* 0x000fd00008000012 */
[----:B------:R-:W-:-:S08]  /*0fa0*/  DADD R16, -R14, R16 ;  /* 0x000000000e107229 */ /* 0x000fd00000000110 */
[----:B------:R-:W-:-:S08]  /*0fb0*/  DADD R14, R22, -R16 ;  /* 0x00000000160e7229 */ /* 0x000fd00000000810 */
[----:B------:R-:W-:-:S08]  /*0fc0*/  DFMA R14, R12, UR8, R14 ;  /* 0x000000080c0e7c2b */ /* 0x000fd0000800000e */
[----:B------:R-:W-:-:S08]  /*0fd0*/  DADD R12, R18, R14 ;  /* 0x00000000120c7229 */ /* 0x000fd0000000000e */
[----:B------:R-:W-:Y:S02]  /*0fe0*/  DADD R18, R18, -R12 ;  /* 0x0000000012127229 */ /* 0x000fe4000000080c */
[----:B------:R-:W-:-:S06]  /*0ff0*/  DMUL R22, R12, 2 ;  /* 0x400000000c167828 */ /* 0x000fcc0000000000 */
[----:B------:R-:W-:Y:S02]  /*1000*/  DADD R18, R14, R18 ;  /* 0x000000000e127229 */ /* 0x000fe40000000012 */
[----:B------:R-:W-:Y:S01]  /*1010*/  DFMA R20, R12, 2, -R22 ;  /* 0x400000000c14782b */ /* 0x000fe20000000816 */
[----:B------:R-:W-:Y:S01]  /*1020*/  MOV R12, 0x652b82fe ;  /* 0x652b82fe000c7802 */ /* 0x000fe20000000f00 */
[----:B------:R-:W-:-:S06]  /*1030*/  IMAD.MOV.U32 R13, RZ, RZ, 0x3ff71547 ;  /* 0x3ff71547ff0d7424 */ /* 0x000fcc00078e00ff */
[----:B------:R-:W-:-:S08]  /*1040*/  DFMA R20, R18, 2, R20 ;  /* 0x400000001214782b */ /* 0x000fd00000000014 */
[----:B------:R-:W-:-:S08]  /*1050*/  DADD R14, R22, R20 ;  /* 0x00000000160e7229 */ /* 0x000fd00000000014 */
[----:B------:R-:W-:Y:S02]  /*1060*/  DFMA R12, R14, R12, 6.75539944105574400000e+15 ;  /* 0x433800000e0c742b */ /* 0x000fe4000000000c */
[----:B------:R-:W-:Y:S01]  /*1070*/  FSETP.GEU.AND P0, PT, |R15|, 4.1917929649353027344, PT ;  /* 0x4086232b0f00780b */ /* 0x000fe20003f0e200 */
[----:B------:R-:W-:-:S05]  /*1080*/  DADD R22, R22, -R14 ;  /* 0x0000000016167229 */ /* 0x000fca000000080e */
[----:B------:R-:W-:-:S03]  /*1090*/  DADD R18, R12, -6.75539944105574400000e+15 ;  /* 0xc33800000c127429 */ /* 0x000fc60000000000 */
[----:B------:R-:W-:-:S05]  /*10a0*/  DADD R20, R20, R22 ;  /* 0x0000000014147229 */ /* 0x000fca0000000016 */
[----:B------:R-:W-:Y:S01]  /*10b0*/  DFMA R16, R18, -UR6, R14 ;  /* 0x8000000612107c2b */ /* 0x000fe2000800000e */
[----:B------:R-:W-:Y:S01]  /*10c0*/  UMOV UR6, 0x3b39803f ;  /* 0x3b39803f00067882 */ /* 0x000fe20000000000 */
[----:B------:R-:W-:-:S06]  /*10d0*/  UMOV UR7, 0x3c7abc9e ;  /* 0x3c7abc9e00077882 */ /* 0x000fcc0000000000 */
[----:B------:R-:W-:Y:S01]  /*10e0*/  DFMA R16, R18, -UR6, R16 ;  /* 0x8000000612107c2b */ /* 0x000fe20008000010 */
[----:B------:R-:W-:Y:S01]  /*10f0*/  UMOV UR6, 0x69ce2bdf ;  /* 0x69ce2bdf00067882 */ /* 0x000fe20000000000 */
[----:B------:R-:W-:Y:S01]  /*1100*/  MOV R18, 0xfca213ea ;  /* 0xfca213ea00127802 */ /* 0x000fe20000000f00 */
[----:B------:R-:W-:Y:S01]  /*1110*/  IMAD.MOV.U32 R19, RZ, RZ, 0x3e928af3 ;  /* 0x3e928af3ff137424 */ /* 0x000fe200078e00ff */
[----:B------:R-:W-:-:S05]  /*1120*/  UMOV UR7, 0x3e5ade15 ;  /* 0x3e5ade1500077882 */ /* 0x000fca0000000000 */
        /* <DEDUP_REMOVED lines=25> */
[----:B------:R-:W-:-:S08]  /*12c0*/  DFMA R18, R16, R18, 1 ;  /* 0x3ff000001012742b */ /* 0x000fd00000000012 */
[----:B------:R-:W-:-:S10]  /*12d0*/  DFMA R18, R16, R18, 1 ;  /* 0x3ff000001012742b */ /* 0x000fd40000000012 */
[----:B------:R-:W-:Y:S01]  /*12e0*/  LEA R17, R12, R19, 0x14 ;  /* 0x000000130c117211 */ /* 0x000fe200078ea0ff */
[----:B------:R-:W-:Y:S01]  /*12f0*/  IMAD.MOV.U32 R16, RZ, RZ, R18 ;  /* 0x000000ffff107224 */ /* 0x000fe200078e0012 */
[----:B------:R-:W-:Y:S06]  /*1300*/  @!P0 BRA `(.L_x_6) ;  /* 0x0000000000308947 */ /* 0x000fec0003800000 */
[----:B------:R-:W-:Y:S01]  /*1310*/  FSETP.GEU.AND P1, PT, |R15|, 4.2275390625, PT ;  /* 0x408748000f00780b */ /* 0x000fe20003f2e200 */
[C---:B------:R-:W-:Y:S02]  /*1320*/  DADD R16, R14.reuse, +INF ;  /* 0x7ff000000e107429 */ /* 0x040fe40000000000 */
[----:B------:R-:W-:-:S08]  /*1330*/  DSETP.GEU.AND P0, PT, R14, RZ, PT ;  /* 0x000000ff0e00722a */ /* 0x000fd00003f0e000 */
[----:B------:R-:W-:Y:S02]  /*1340*/  FSEL R16, R16, RZ, P0 ;  /* 0x000000ff10107208 */ /* 0x000fe40000000000 */
[----:B------:R-:W-:Y:S02]  /*1350*/  @!P1 LEA.HI R9, R12, R12, RZ, 0x1 ;  /* 0x0000000c0c099211 */ /* 0x000fe400078f08ff */
[----:B------:R-:W-:Y:S02]  /*1360*/  FSEL R17, R17, RZ, P0 ;  /* 0x000000ff11117208 */ /* 0x000fe40000000000 */
[----:B------:R-:W-:-:S04]  /*1370*/  @!P1 SHF.R.S32.HI R9, RZ, 0x1, R9 ;  /* 0x00000001ff099819 */ /* 0x000fc80000011409 */
[----:B------:R-:W-:Y:S01]  /*1380*/  @!P1 IADD3 R12, PT, PT, R12, -R9, RZ ;  /* 0x800000090c0c9210 */ /* 0x000fe20007ffe0ff */
[----:B------:R-:W-:-:S03]  /*1390*/  @!P1 IMAD R19, R9, 0x100000, R19 ;  /* 0x0010000009139824 */ /* 0x000fc600078e0213 */
[----:B------:R-:W-:Y:S02]  /*13a0*/  @!P1 LEA R13, R12, 0x3ff00000, 0x14 ;  /* 0x3ff000000c0d9811 */ /* 0x000fe400078ea0ff */
[----:B------:R-:W-:-:S06]  /*13b0*/  @!P1 MOV R12, RZ ;  /* 0x000000ff000c9202 */ /* 0x000fcc0000000f00 */
[----:B------:R-:W-:-:S11]  /*13c0*/  @!P1 DMUL R16, R18, R12 ;  /* 0x0000000c12109228 */ /* 0x000fd60000000000 */
.L_x_6:
[----:B------:R-:W-:Y:S01]  /*13d0*/  DFMA R20, R20, R16, R16 ;  /* 0x000000101414722b */ /* 0x000fe20000000010 */
[----:B------:R-:W-:Y:S01]  /*13e0*/  IMAD.MOV.U32 R9, RZ, RZ, 0x0 ;  /* 0x00000000ff097424 */ /* 0x000fe200078e00ff */
[----:B------:R-:W-:-:S08]  /*13f0*/  DSETP.NEU.AND P0, PT, |R16|, +INF , PT ;  /* 0x7ff000001000742a */ /* 0x000fd00003f0d200 */
[----:B------:R-:W-:Y:S02]  /*1400*/  FSEL R12, R16, R20, !P0 ;  /* 0x00000014100c7208 */ /* 0x000fe40004000000 */
[----:B------:R-:W-:Y:S01]  /*1410*/  FSEL R13, R17, R21, !P0 ;  /* 0x00000015110d7208 */ /* 0x000fe20004000000 */
[----:B------:R-:W-:Y:S06]  /*1420*/  RET.REL.NODEC R8 `(_Z14elementWise_bpiiPfS_S_S_S_S_S_S_S_b) ;  /* 0xffffffe808f47950 */ /* 0x000fec0003c3ffff */
.L_x_7:
[----:B------:R-:W-:-:S00]  /*1430*/  BRA `(.L_x_7) ;  /* 0xfffffffc00fc7947 */ /* 0x000fc0000383ffff */
[----:B------:R-:W-:-:S00]  /*1440*/  NOP ;  /* 0x0000000000007918 */ /* 0x000fc00000000000 */
        /* <DEDUP_REMOVED lines=11> */
.L_x_48:


//--------------------- .text._Z14elementWise_fpiiPfS_S_S_S_S_S_S_S_S_S_S_b --------------------------
	.section	.text._Z14elementWise_fpiiPfS_S_S_S_S_S_S_S_S_S_S_b,"ax",@progbits
	.align	128
        .global         _Z14elementWise_fpiiPfS_S_S_S_S_S_S_S_S_S_S_b
        .type           _Z14elementWise_fpiiPfS_S_S_S_S_S_S_S_S_S_S_b,@function
        .size           _Z14elementWise_fpiiPfS_S_S_S_S_S_S_S_S_S_S_b,(.L_x_50 - _Z14elementWise_fpiiPfS_S_S_S_S_S_S_S_S_S_S_b)
        .other          _Z14elementWise_fpiiPfS_S_S_S_S_S_S_S_S_S_S_b,@"STO_CUDA_ENTRY STV_DEFAULT"
_Z14elementWise_fpiiPfS_S_S_S_S_S_S_S_S_S_S_b:
.text._Z14elementWise_fpiiPfS_S_S_S_S_S_S_S_S_S_S_b:
        /* <DEDUP_REMOVED lines=10> */
[----:B------:R-:W0:Y:S03]  /*00a0*/  LDCU.64 UR4, c[0x0][0x388] ;  /* 0x00007100ff0477ac */ /* 0x000e260008000a00 */
[----:B------:R-:W1:Y:S01]  /*00b0*/  I2F.RP R0, R7 ;  /* 0x0000000700007306 */ /* 0x000e620000209400 */
[----:B------:R-:W2:Y:S07]  /*00c0*/  LDCU.64 UR6, c[0x0][0x358] ;  /* 0x00006b00ff0677ac */ /* 0x000eae0008000a00 */
[----:B-1----:R-:W1:Y:S01]  /*00d0*/  MUFU.RCP R0, R0 ;  /* 0x0000000000007308 */ /* 0x002e620000001000 */
[----:B0-----:R-:W-:-:S04]  /*00e0*/  UISETP.NE.U32.AND UP0, UPT, UR4, URZ, UPT ;  /* 0x000000ff0400728c */ /* 0x001fc8000bf05070 */
[----:B------:R-:W-:Y:S01]  /*00f0*/  UISETP.NE.AND.EX UP0, UPT, UR5, URZ, UPT, UP0 ;  /* 0x000000ff0500728c */ /* 0x000fe2000bf05300 */
[----:B-1----:R-:W-:-:S04]  /*0100*/  IADD3 R4, PT, PT, R0, 0xffffffe, RZ ;  /* 0x0ffffffe00047810 */ /* 0x002fc80007ffe0ff */
[----:B------:R0:W1:Y:S02]  /*0110*/  F2I.FTZ.U32.TRUNC.NTZ R5, R4 ;  /* 0x0000000400057305 */ /* 0x000064000021f000 */
[----:B0-----:R-:W-:Y:S01]  /*0120*/  HFMA2 R4, -RZ, RZ, 0, 0 ;  /* 0x00000000ff047431 */ /* 0x001fe200000001ff */
[----:B-1----:R-:W-:-:S05]  /*0130*/  IADD3 R2, PT, PT, RZ, -R5, RZ ;  /* 0x80000005ff027210 */ /* 0x002fca0007ffe0ff */
[----:B------:R-:W-:Y:S01]  /*0140*/  IMAD R9, R2, R7, RZ ;  /* 0x0000000702097224 */ /* 0x000fe200078e02ff */
[----:B------:R-:W-:-:S03]  /*0150*/  IABS R2, R3 ;  /* 0x0000000300027213 */ /* 0x000fc60000000000 */
[----:B------:R-:W-:-:S06]  /*0160*/  IMAD.HI.U32 R5, R5, R9, R4 ;  /* 0x0000000905057227 */ /* 0x000fcc00078e0004 */
[----:B------:R-:W-:-:S04]  /*0170*/  IMAD.HI.U32 R5, R5, R2, RZ ;  /* 0x0000000205057227 */ /* 0x000fc800078e00ff */
[----:B------:R-:W-:-:S04]  /*0180*/  IMAD.MOV R0, RZ, RZ, -R5 ;  /* 0x000000ffff007224 */ /* 0x000fc800078e0a05 */
[----:B------:R-:W-:-:S05]  /*0190*/  IMAD R0, R7, R0, R2 ;  /* 0x0000000007007224 */ /* 0x000fca00078e0202 */
[----:B------:R-:W-:-:S13]  /*01a0*/  ISETP.GT.U32.AND P2, PT, R7, R0, PT ;  /* 0x000000000700720c */ /* 0x000fda0003f44070 */
[-C--:B------:R-:W-:Y:S02]  /*01b0*/  @!P2 IADD3 R0, PT, PT, R0, -R7.reuse, RZ ;  /* 0x800000070000a210 */ /* 0x080fe40007ffe0ff */
[----:B------:R-:W-:Y:S02]  /*01c0*/  @!P2 IADD3 R5, PT, PT, R5, 0x1, RZ ;  /* 0x000000010505a810 */ /* 0x000fe40007ffe0ff */
[----:B------:R-:W-:Y:S02]  /*01d0*/  ISETP.GE.U32.AND P0, PT, R0, R7, PT ;  /* 0x000000070000720c */ /* 0x000fe40003f06070 */
[----:B------:R-:W-:Y:S02]  /*01e0*/  LOP3.LUT R0, R3, R6, RZ, 0x3c, !PT ;  /* 0x0000000603007212 */ /* 0x000fe400078e3cff */
[----:B------:R-:W-:Y:S02]  /*01f0*/  ISETP.NE.AND P2, PT, R6, RZ, PT ;  /* 0x000000ff0600720c */ /* 0x000fe40003f45270 */
[----:B------:R-:W-:-:S07]  /*0200*/  ISETP.GE.AND P1, PT, R0, RZ, PT ;  /* 0x000000ff0000720c */ /* 0x000fce0003f26270 */
[----:B------:R-:W-:-:S06]  /*0210*/  @P0 IADD3 R5, PT, PT, R5, 0x1, RZ ;  /* 0x0000000105050810 */ /* 0x000fcc0007ffe0ff */
[----:B------:R-:W-:Y:S01]  /*0220*/  @!P1 IMAD.MOV R5, RZ, RZ, -R5 ;  /* 0x000000ffff059224 */ /* 0x000fe200078e0a05 */
[----:B------:R-:W-:-:S05]  /*0230*/  @!P2 LOP3.LUT R5, RZ, R6, RZ, 0x33, !PT ;  /* 0x00000006ff05a212 */ /* 0x000fca00078e33ff */
[----:B------:R-:W-:-:S05]  /*0240*/  IMAD R5, R5, R6, RZ ;  /* 0x0000000605057224 */ /* 0x000fca00078e02ff */
[----:B------:R-:W-:-:S04]  /*0250*/  IADD3 R4, PT, PT, R3, -R5, RZ ;  /* 0x8000000503047210 */ /* 0x000fc80007ffe0ff */
[----:B------:R-:W-:Y:S01]  /*0260*/  LEA R5, R5, R4, 0x2 ;  /* 0x0000000405057211 */ /* 0x000fe200078e10ff */
[----:B--2---:R-:W-:Y:S06]  /*0270*/  BRA.U UP0, `(.L_x_8) ;  /* 0x00000001006c7547 */ /* 0x004fec000b800000 */
[----:B------:R-:W0:Y:S08]  /*0280*/  LDC.64 R16, c[0x0][0x390] ;  /* 0x0000e400ff107b82 */ /* 0x000e300000000a00 */
[----:B------:R-:W1:Y:S01]  /*0290*/  LDC.64 R14, c[0x0][0x398] ;  /* 0x0000e600ff0e7b82 */ /* 0x000e620000000a00 */
[----:B0-----:R-:W-:-:S04]  /*02a0*/  IMAD.WIDE R16, R5, 0x4, R16 ;  /* 0x0000000405107825 */ /* 0x001fc800078e0210 */
[----:B------:R-:W-:Y:S02]  /*02b0*/  IMAD.WIDE R18, R6, 0x4, R16 ;  /* 0x0000000406127825 */ /* 0x000fe400078e0210 */
[----:B------:R-:W2:Y:S02]  /*02c0*/  LDG.E R16, desc[UR6][R16.64] ;  /* 0x0000000610107981 */ /* 0x000ea4000c1e1900 */
[----:B-1----:R-:W-:-:S04]  /*02d0*/  IMAD.WIDE R14, R4, 0x4, R14 ;  /* 0x00000004040e7825 */ /* 0x002fc800078e020e */
[C---:B------:R-:W-:Y:S02]  /*02e0*/  IMAD.WIDE R20, R6.reuse, 0x4, R18 ;  /* 0x0000000406147825 */ /* 0x040fe400078e0212 */
[----:B------:R-:W3:Y:S02]  /*02f0*/  LDG.E R18, desc[UR6][R18.64] ;  /* 0x0000000612127981 */ /* 0x000ee4000c1e1900 */
[C---:B------:R-:W-:Y:S02]  /*0300*/  IMAD.WIDE R10, R6.reuse, 0x4, R14 ;  /* 0x00000004060a7825 */ /* 0x040fe400078e020e */
[----:B------:R-:W4:Y:S02]  /*0310*/  LDG.E R15, desc[UR6][R14.64] ;  /* 0x000000060e0f7981 */ /* 0x000f24000c1e1900 */
[C---:B------:R-:W-:Y:S02]  /*0320*/  IMAD.WIDE R12, R6.reuse, 0x4, R20 ;  /* 0x00000004060c7825 */ /* 0x040fe400078e0214 */
[----:B------:R-:W5:Y:S02]  /*0330*/  LDG.E R20, desc[UR6][R20.64] ;  /* 0x0000000614147981 */ /* 0x000f64000c1e1900 */
[----:B------:R-:W-:-:S02]  /*0340*/  IMAD.WIDE R8, R6, 0x4, R10 ;  /* 0x0000000406087825 */ /* 0x000fc400078e020a */
[----:B------:R-:W5:Y:S02]  /*0350*/  LDG.E R12, desc[UR6][R12.64] ;  /* 0x000000060c0c7981 */ /* 0x000f64000c1e1900 */
[----:B------:R-:W-:Y:S02]  /*0360*/  IMAD.WIDE R6, R6, 0x4, R8 ;  /* 0x0000000406067825 */ /* 0x000fe400078e0208 */
[----:B------:R-:W5:Y:S04]  /*0370*/  LDG.E R11, desc[UR6][R10.64] ;  /* 0x000000060a0b7981 */ /* 0x000f68000c1e1900 */
[----:B------:R-:W5:Y:S04]  /*0380*/  LDG.E R8, desc[UR6][R8.64] ;  /* 0x0000000608087981 */ /* 0x000f68000c1e1900 */
[----:B------:R-:W5:Y:S01]  /*0390*/  LDG.E R7, desc[UR6][R6.64] ;  /* 0x0000000606077981 */ /* 0x000f62000c1e1900 */
[----:B--2---:R-:W-:Y:S01]  /*03a0*/  FADD R0, RZ, R16 ;  /* 0x00000010ff007221 */ /* 0x004fe20000000000 */
[----:B---3--:R-:W-:-:S03]  /*03b0*/  FADD R2, RZ, R18 ;  /* 0x00000012ff027221 */ /* 0x008fc60000000000 */
[----:B----4-:R-:W-:Y:S01]  /*03c0*/  FADD R0, R0, R15 ;  /* 0x0000000f00007221 */ /* 0x010fe20000000000 */
[----:B-----5:R-:W-:Y:S01]  /*03d0*/  FADD R17, RZ, R20 ;  /* 0x00000014ff117221 */ /* 0x020fe20000000000 */
[----:B------:R-:W-:Y:S01]  /*03e0*/  FADD R18, RZ, R12 ;  /* 0x0000000cff127221 */ /* 0x000fe20000000000 */
[----:B------:R-:W-:Y:S02]  /*03f0*/  FADD R16, R2, R11 ;  /* 0x0000000b02107221 */ /* 0x000fe40000000000 */
[----:B------:R-:W-:Y:S01]  /*0400*/  FADD R12, R17, R8 ;  /* 0x00000008110c7221 */ /* 0x000fe20000000000 */
[----:B------:R-:W-:Y:S01]  /*0410*/  FADD R13, R18, R7 ;  /* 0x00000007120d7221 */ /* 0x000fe20000000000 */
[----:B------:R-:W-:Y:S06]  /*0420*/  BRA `(.L_x_9) ;  /* 0x00000000008c7947 */ /* 0x000fec0003800000 */
.L_x_8:
[----:B------:R-:W0:Y:S08]  /*0430*/  LDC.64 R26, c[0x0][0x390] ;  /* 0x0000e400ff1a7b82 */ /* 0x000e300000000a00 */
[----:B------:R-:W1:Y:S08]  /*0440*/  LDC.64 R8, c[0x0][0x388] ;  /* 0x0000e200ff087b82 */ /* 0x000e700000000a00 */
[----:B------:R-:W2:Y:S01]  /*0450*/  LDC.64 R10, c[0x0][0x398] ;  /* 0x0000e600ff0a7b82 */ /* 0x000ea20000000a00 */
[----:B0-----:R-:W-:-:S05]  /*0460*/  IMAD.WIDE R26, R5, 0x4, R26 ;  /* 0x00000004051a7825 */ /* 0x001fca00078e021a */
[----:B------:R-:W3:Y:S01]  /*0470*/  LDG.E R0, desc[UR6][R26.64] ;  /* 0x000000061a007981 */ /* 0x000ee2000c1e1900 */
[----:B------:R-:W-:-:S04]  /*0480*/  IMAD.WIDE R28, R6, 0x4, R26 ;  /* 0x00000004061c7825 */ /* 0x000fc800078e021a */
[----:B-1----:R-:W-:-:S04]  /*0490*/  IMAD.WIDE R8, R5, 0x4, R8 ;  /* 0x0000000405087825 */ /* 0x002fc800078e0208 */
[----:B------:R-:W-:Y:S02]  /*04a0*/  IMAD.WIDE R20, R6, 0x4, R28 ;  /* 0x0000000406147825 */ /* 0x000fe400078e021c */
[----:B------:R-:W4:Y:S02]  /*04b0*/  LDG.E R28, desc[UR6][R28.64] ;  /* 0x000000061c1c7981 */ /* 0x000f24000c1e1900 */
[----:B--2---:R-:W-:-:S04]  /*04c0*/  IMAD.WIDE R10, R4, 0x4, R10 ;  /* 0x00000004040a7825 */ /* 0x004fc800078e020a */
[C---:B------:R-:W-:Y:S02]  /*04d0*/  IMAD.WIDE R12, R6.reuse, 0x4, R8 ;  /* 0x00000004060c7825 */ /* 0x040fe400078e0208 */
[----:B------:R-:W3:Y:S02]  /*04e0*/  LDG.E R9, desc[UR6][R8.64] ;  /* 0x0000000608097981 */ /* 0x000ee4000c1e1900 */
[C---:B------:R-:W-:Y:S02]  /*04f0*/  IMAD.WIDE R14, R6.reuse, 0x4, R10 ;  /* 0x00000004060e7825 */ /* 0x040fe400078e020a */
[----:B------:R-:W2:Y:S02]  /*0500*/  LDG.E R11, desc[UR6][R10.64] ;  /* 0x000000060a0b7981 */ /* 0x000ea4000c1e1900 */
[C---:B------:R-:W-:Y:S02]  /*0510*/  IMAD.WIDE R16, R6.reuse, 0x4, R12 ;  /* 0x0000000406107825 */ /* 0x040fe400078e020c */
[----:B------:R-:W4:Y:S02]  /*0520*/  LDG.E R13, desc[UR6][R12.64] ;  /* 0x000000060c0d7981 */ /* 0x000f24000c1e1900 */
[----:B------:R-:W-:-:S02]  /*0530*/  IMAD.WIDE R22, R6, 0x4, R14 ;  /* 0x0000000406167825 */ /* 0x000fc400078e020e */
[----:B------:R-:W5:Y:S02]  /*0540*/  LDG.E R15, desc[UR6][R14.64] ;  /* 0x000000060e0f7981 */ /* 0x000f64000c1e1900 */
[C---:B------:R-:W-:Y:S02]  /*0550*/  IMAD.WIDE R18, R6.reuse, 0x4, R20 ;  /* 0x0000000406127825 */ /* 0x040fe400078e0214 */
[----:B------:R-:W5:Y:S02]  /*0560*/  LDG.E R20, desc[UR6][R20.64] ;  /* 0x0000000614147981 */ /* 0x000f64000c1e1900 */
[C---:B------:R-:W-:Y:S02]  /*0570*/  IMAD.WIDE R24, R6.reuse, 0x4, R16 ;  /* 0x0000000406187825 */ /* 0x040fe400078e0210 */
[----:B------:R-:W5:Y:S02]  /*0580*/  LDG.E R18, desc[UR6][R18.64] ;  /* 0x0000000612127981 */ /* 0x000f64000c1e1900 */
[----:B------:R-:W-:-:S02]  /*0590*/  IMAD.WIDE R6, R6, 0x4, R22 ;  /* 0x0000000406067825 */ /* 0x000fc400078e0216 */
[----:B------:R5:W5:Y:S04]  /*05a0*/  LDG.E R17, desc[UR6][R16.64] ;  /* 0x0000000610117981 */ /* 0x000b68000c1e1900 */
[----:B------:R-:W5:Y:S04]  /*05b0*/  LDG.E R25, desc[UR6][R24.64] ;  /* 0x0000000618197981 */ /* 0x000f68000c1e1900 */
[----:B------:R-:W5:Y:S04]  /*05c0*/  LDG.E R23, desc[UR6][R22.64] ;  /* 0x0000000616177981 */ /* 0x000f68000c1e1900 */
[----:B------:R-:W5:Y:S01]  /*05d0*/  LDG.E R7, desc[UR6][R6.64] ;  /* 0x0000000606077981 */ /* 0x000f62000c1e1900 */
[----:B---3--:R-:W-:-:S04]  /*05e0*/  FADD R0, R0, R9 ;  /* 0x0000000900007221 */ /* 0x008fc80000000000 */
[----:B--2---:R-:W-:Y:S01]  /*05f0*/  FADD R0, R11, R0 ;  /* 0x000000000b007221 */ /* 0x004fe20000000000 */
[----:B----4-:R-:W-:-:S04]  /*0600*/  FADD R28, R28, R13 ;  /* 0x0000000d1c1c7221 */ /* 0x010fc80000000000 */
[----:B-----5:R-:W-:Y:S01]  /*0610*/  FADD R16, R15, R28 ;  /* 0x0000001c0f107221 */ /* 0x020fe20000000000 */
[----:B------:R-:W-:Y:S01]  /*0620*/  FADD R20, R20, R17 ;  /* 0x0000001114147221 */ /* 0x000fe20000000000 */
[----:B------:R-:W-:-:S03]  /*0630*/  FADD R18, R18, R25 ;  /* 0x0000001912127221 */ /* 0x000fc60000000000 */
[----:B------:R-:W-:Y:S01]  /*0640*/  FADD R12, R23, R20 ;  /* 0x00000014170c7221 */ /* 0x000fe20000000000 */
[----:B------:R-:W-:-:S07]  /*0650*/  FADD R13, R7, R18 ;  /* 0x00000012070d7221 */ /* 0x000fce0000000000 */
.L_x_9:
[----:B------:R-:W-:Y:S01]  /*0660*/  MOV R7, 0x3bbb989d ;  /* 0x3bbb989d00077802 */ /* 0x000fe20000000f00 */
[----:B------:R-:W-:Y:S01]  /*0670*/  IMAD.MOV.U32 R9, RZ, RZ, 0x437c0000 ;  /* 0x437c0000ff097424 */ /* 0x000fe200078e00ff */
[----:B------:R-:W-:Y:S03]  /*0680*/  BSSY.RECONVERGENT B0, `(.L_x_10) ;  /* 0x0000016000007945 */ /* 0x000fe60003800200 */
[----:B------:R-:W-:-:S04]  /*0690*/  FFMA.SAT R2, R0, -R7, 0.5 ;  /* 0x3f00000000027423 */ /* 0x000fc80000002807 */
[----:B------:R-:W-:-:S04]  /*06a0*/  FFMA.RM R2, R2, R9, 12582913 ;  /* 0x4b40000102027423 */ /* 0x000fc80000004009 */
[C---:B------:R-:W-:Y:S01]  /*06b0*/  FADD R7, R2.reuse, -12583039 ;  /* 0xcb40007f02077421 */ /* 0x040fe20000000000 */
[----:B------:R-:W-:-:S03]  /*06c0*/  SHF.L.U32 R2, R2, 0x17, RZ ;  /* 0x0000001702027819 */ /* 0x000fc600000006ff */
[----:B------:R-:W-:-:S04]  /*06d0*/  FFMA R7, R0, -1.4426950216293334961, -R7 ;  /* 0xbfb8aa3b00077823 */ /* 0x000fc80000000807 */
[----:B------:R-:W-:-:S06]  /*06e0*/  FFMA R7, R0, -1.925963033500011079e-08, R7 ;  /* 0xb2a5706000077823 */ /* 0x000fcc0000000007 */
[----:B------:R-:W0:Y:S02]  /*06f0*/  MUFU.EX2 R7, R7 ;  /* 0x0000000700077308 */ /* 0x000e240000000800 */
[----:B0-----:R-:W-:-:S05]  /*0700*/  FFMA R2, R2, R7, 1 ;  /* 0x3f80000002027423 */ /* 0x001fca0000000007 */
[----:B------:R-:W-:-:S04]  /*0710*/  IADD3 R0, PT, PT, R2, 0x1800000, RZ ;  /* 0x0180000002007810 */ /* 0x000fc80007ffe0ff */
[----:B------:R-:W-:-:S04]  /*0720*/  LOP3.LUT R0, R0, 0x7f800000, RZ, 0xc0, !PT ;  /* 0x7f80000000007812 */ /* 0x000fc800078ec0ff */
[----:B------:R-:W-:-:S13]  /*0730*/  ISETP.GT.U32.AND P0, PT, R0, 0x1ffffff, PT ;  /* 0x01ffffff0000780c */ /* 0x000fda0003f04070 */
[----:B------:R-:W-:Y:S05]  /*0740*/  @P0 BRA `(.L_x_11) ;  /* 0x0000000000140947 */ /* 0x000fea0003800000 */
[----:B------:R-:W-:Y:S02]  /*0750*/  MOV R0, R2 ;  /* 0x0000000200007202 */ /* 0x000fe40000000f00 */
[----:B------:R-:W-:-:S07]  /*0760*/  MOV R10, 0x780 ;  /* 0x00000780000a7802 */ /* 0x000fce0000000f00 */
[----:B------:R-:W-:Y:S05]  /*0770*/  CALL.REL.NOINC `($__internal_0_$__cuda_sm20_rcp_rn_f32_slowpath) ;  /* 0x0000000800ac7944 */ /* 0x000fea0003c00000 */
[----:B------:R-:W-:Y:S01]  /*0780*/  IMAD.MOV.U32 R7, RZ, RZ, R2 ;  /* 0x000000ffff077224 */ /* 0x000fe200078e0002 */
[----:B------:R-:W-:Y:S06]  /*0790*/  BRA `(.L_x_12) ;  /* 0x0000000000107947 */ /* 0x000fec0003800000 */
.L_x_11:
[----:B------:R-:W0:Y:S02]  /*07a0*/  MUFU.RCP R7, R2 ;  /* 0x0000000200077308 */ /* 0x000e240000001000 */
[----:B0-----:R-:W-:-:S04]  /*07b0*/  FFMA R0, R2, R7, -1 ;  /* 0xbf80000002007423 */ /* 0x001fc80000000007 */
[----:B------:R-:W-:-:S04]  /*07c0*/  FADD.FTZ R0, -R0, -RZ ;  /* 0x800000ff00007221 */ /* 0x000fc80000010100 */
[----:B------:R-:W-:-:S07]  /*07d0*/  FFMA R7, R7, R0, R7 ;  /* 0x0000000007077223 */ /* 0x000fce0000000007 */
.L_x_12:
[----:B------:R-:W-:Y:S05]  /*07e0*/  BSYNC.RECONVERGENT B0 ;  /* 0x0000000000007941 */ /* 0x000fea0003800200 */
.L_x_10:
[----:B------:R-:W-:Y:S01]  /*07f0*/  HFMA2 R9, -RZ, RZ, 0.96630859375, -0.0022525787353515625 ;  /* 0x3bbb989dff097431 */ /* 0x000fe200000001ff */
[----:B------:R-:W-:Y:S01]  /*0800*/  MOV R11, 0x437c0000 ;  /* 0x437c0000000b7802 */ /* 0x000fe20000000f00 */
        /* <DEDUP_REMOVED lines=8> */
[----:B0-----:R-:W-:-:S04]  /*0890*/  FFMA R11, R0, R9, 1 ;  /* 0x3f800000000b7423 */ /* 0x001fc80000000009 */
[----:B------:R-:W-:-:S05]  /*08a0*/  VIADD R0, R11, 0x1800000 ;  /* 0x018000000b007836 */ /* 0x000fca0000000000 */
[----:B------:R-:W-:-:S04]  /*08b0*/  LOP3.LUT R0, R0, 0x7f800000, RZ, 0xc0, !PT ;  /* 0x7f80000000007812 */ /* 0x000fc800078ec0ff */
[----:B------:R-:W-:-:S13]  /*08c0*/  ISETP.GT.U32.AND P0, PT, R0, 0x1ffffff, PT ;  /* 0x01ffffff0000780c */ /* 0x000fda0003f04070 */
[----:B------:R-:W-:Y:S05]  /*08d0*/  @P0 BRA `(.L_x_14) ;  /* 0x0000000000140947 */ /* 0x000fea0003800000 */
[----:B------:R-:W-:Y:S02]  /*08e0*/  MOV R0, R11 ;  /* 0x0000000b00007202 */ /* 0x000fe40000000f00 */
[----:B------:R-:W-:-:S07]  /*08f0*/  MOV R10, 0x910 ;  /* 0x00000910000a7802 */ /* 0x000fce0000000f00 */
[----:B------:R-:W-:Y:S05]  /*0900*/  CALL.REL.NOINC `($__internal_0_$__cuda_sm20_rcp_rn_f32_slowpath) ;  /* 0x0000000800487944 */ /* 0x000fea0003c00000 */
[----:B------:R-:W-:Y:S01]  /*0910*/  MOV R6, R2 ;  /* 0x0000000200067202 */ /* 0x000fe20000000f00 */
[----:B------:R-:W-:Y:S06]  /*0920*/  BRA `(.L_x_15) ;  /* 0x0000000000107947 */ /* 0x000fec0003800000 */
.L_x_14:
[----:B------:R-:W0:Y:S02]  /*0930*/  MUFU.RCP R6, R11 ;  /* 0x0000000b00067308 */ /* 0x000e240000001000 */
[----:B0-----:R-:W-:-:S04]  /*0940*/  FFMA R0, R11, R6, -1 ;  /* 0xbf8000000b007423 */ /* 0x001fc80000000006 */
[----:B------:R-:W-:-:S04]  /*0950*/  FADD.FTZ R9, -R0, -RZ ;  /* 0x800000ff00097221 */ /* 0x000fc80000010100 */
[----:B------:R-:W-:-:S07]  /*0960*/  FFMA R6, R6, R9, R6 ;  /* 0x0000000906067223 */ /* 0x000fce0000000006 */
.L_x_15:
[----:B------:R-:W-:Y:S05]  /*0970*/  BSYNC.RECONVERGENT B0 ;  /* 0x0000000000007941 */ /* 0x000fea0003800200 */
.L_x_13:
[----:B------:R-:W0:Y:S02]  /*0980*/  LDC.64 R8, c[0x0][0x3b8] ;  /* 0x0000ee00ff087b82 */ /* 0x000e240000000a00 */
[----:B0-----:R-:W-:-:S06]  /*0990*/  IMAD.WIDE R8, R3, 0x4, R8 ;  /* 0x0000000403087825 */ /* 0x001fcc00078e0208 */
[----:B------:R0:W2:Y:S01]  /*09a0*/  LDG.E R9, desc[UR6][R8.64] ;  /* 0x0000000608097981 */ /* 0x0000a2000c1e1900 */
[C---:B------:R-:W-:Y:S01]  /*09b0*/  FMUL R0, |R12|.reuse, 2.8853900432586669922 ;  /* 0x4038aa3b0c007820 */ /* 0x040fe20000400200 */
[----:B------:R-:W-:Y:S02]  /*09c0*/  HFMA2 R10, -RZ, RZ, 0.96630859375, -0.0022525787353515625 ;  /* 0x3bbb989dff0a7431 */ /* 0x000fe400000001ff */
[----:B------:R-:W-:Y:S01]  /*09d0*/  IMAD.MOV.U32 R15, RZ, RZ, 0x437c0000 ;  /* 0x437c0000ff0f7424 */ /* 0x000fe200078e00ff */
[----:B------:R-:W-:Y:S01]  /*09e0*/  MOV R11, 0x3f800000 ;  /* 0x3f800000000b7802 */ /* 0x000fe20000000f00 */
[C---:B------:R-:W-:Y:S01]  /*09f0*/  FMUL R17, R12.reuse, R12 ;  /* 0x0000000c0c117220 */ /* 0x040fe20000400000 */
[C---:B------:R-:W-:Y:S01]  /*0a00*/  FSETP.GE.AND P1, PT, |R12|.reuse, 0.60000002384185791016, PT ;  /* 0x3f19999a0c00780b */ /* 0x040fe20003f26200 */
[----:B------:R-:W1:Y:S01]  /*0a10*/  MUFU.EX2 R0, R0 ;  /* 0x0000000000007308 */ /* 0x000e620000000800 */
[----:B------:R-:W-:Y:S01]  /*0a20*/  FSETP.GE.AND P0, PT, |R12|, 9.010913848876953125, PT ;  /* 0x41102cb40c00780b */ /* 0x000fe20003f06200 */
[----:B------:R-:W-:Y:S01]  /*0a30*/  BSSY.RECONVERGENT B0, `(.L_x_16) ;  /* 0x0000025000007945 */ /* 0x000fe20003800200 */
[----:B------:R-:W-:-:S04]  /*0a40*/  FFMA.SAT R10, R13, -R10, 0.5 ;  /* 0x3f0000000d0a7423 */ /* 0x000fc8000000280a */
[----:B------:R-:W-:Y:S01]  /*0a50*/  FFMA.RM R14, R10, R15, 12582913 ;  /* 0x4b4000010a0e7423 */ /* 0x000fe2000000400f */
[----:B------:R-:W-:-:S03]  /*0a60*/  HFMA2 R10, -RZ, RZ, 1.125, -9232 ;  /* 0x3c80f082ff0a7431 */ /* 0x000fc600000001ff */
[C---:B------:R-:W-:Y:S01]  /*0a70*/  FADD R16, R14.reuse, -12583039 ;  /* 0xcb40007f0e107421 */ /* 0x040fe20000000000 */
[----:B------:R-:W-:Y:S01]  /*0a80*/  SHF.L.U32 R14, R14, 0x17, RZ ;  /* 0x000000170e0e7819 */ /* 0x000fe200000006ff */
[----:B-1----:R-:W-:Y:S02]  /*0a90*/  FADD R2, R0, 1 ;  /* 0x3f80000000027421 */ /* 0x002fe40000000000 */
[----:B------:R-:W-:Y:S01]  /*0aa0*/  FFMA R16, R13, -1.4426950216293334961, -R16 ;  /* 0xbfb8aa3b0d107823 */ /* 0x000fe20000000810 */
[----:B------:R-:W-:-:S03]  /*0ab0*/  FFMA R0, R17, R10, -0.052303962409496307373 ;  /* 0xbd563cae11007423 */ /* 0x000fc6000000000a */
[----:B------:R-:W-:Y:S01]  /*0ac0*/  FFMA R16, R13, -1.925963033500011079e-08, R16 ;  /* 0xb2a570600d107823 */ /* 0x000fe20000000010 */
[----:B------:R-:W0:Y:S01]  /*0ad0*/  MUFU.RCP R2, R2 ;  /* 0x0000000200027308 */ /* 0x000e220000001000 */
[----:B------:R-:W-:-:S04]  /*0ae0*/  FFMA R0, R17, R0, 0.1331529766321182251 ;  /* 0x3e08594111007423 */ /* 0x000fc80000000000 */
[----:B------:R-:W-:-:S03]  /*0af0*/  FFMA R0, R17, R0, -0.33332768082618713379 ;  /* 0xbeaaa9ed11007423 */ /* 0x000fc60000000000 */
[----:B------:R-:W1:Y:S01]  /*0b00*/  MUFU.EX2 R13, R16 ;  /* 0x00000010000d7308 */ /* 0x000e620000000800 */
[----:B------:R-:W-:Y:S01]  /*0b10*/  FFMA R17, R17, R0, RZ ;  /* 0x0000000011117223 */ /* 0x000fe200000000ff */
[----:B0-----:R-:W-:Y:S02]  /*0b20*/  FFMA R8, R2, -2, R11 ;  /* 0xc000000002087823 */ /* 0x001fe4000000000b */
[----:B------:R-:W0:Y:S03]  /*0b30*/  LDC.64 R10, c[0x0][0x3c0] ;  /* 0x0000f000ff0a7b82 */ /* 0x000e260000000a00 */
[----:B------:R-:W-:Y:S01]  /*0b40*/  FSEL R15, R8, 1, !P0 ;  /* 0x3f800000080f7808 */ /* 0x000fe20004000000 */
[----:B-1----:R-:W-:-:S03]  /*0b50*/  FFMA R13, R14, R13, 1 ;  /* 0x3f8000000e0d7423 */ /* 0x002fc6000000000d */
[--C-:B------:R-:W-:Y:S01]  /*0b60*/  LOP3.LUT R8, R15, 0x80000000, R12.reuse, 0xb8, !PT ;  /* 0x800000000f087812 */ /* 0x100fe200078eb80c */
[----:B------:R-:W-:-:S04]  /*0b70*/  @!P1 FFMA R8, R17, R12, R12 ;  /* 0x0000000c11089223 */ /* 0x000fc8000000000c */
[----:B------:R-:W-:Y:S01]  /*0b80*/  FMUL R0, R8, R7 ;  /* 0x0000000708007220 */ /* 0x000fe20000400000 */
[----:B0-----:R-:W-:-:S04]  /*0b90*/  IMAD.WIDE R10, R3, 0x4, R10 ;  /* 0x00000004030a7825 */ /* 0x001fc800078e020a */
[----:B--2---:R-:W-:Y:S01]  /*0ba0*/  FFMA R9, R9, R6, R0 ;  /* 0x0000000609097223 */ /* 0x004fe20000000000 */
[----:B------:R-:W-:-:S04]  /*0bb0*/  VIADD R0, R13, 0x1800000 ;  /* 0x018000000d007836 */ /* 0x000fc80000000000 */
[----:B------:R0:W-:Y:S01]  /*0bc0*/  STG.E desc[UR6][R10.64], R9 ;  /* 0x000000090a007986 */ /* 0x0001e2000c101906 */
[----:B------:R-:W-:-:S04]  /*0bd0*/  LOP3.LUT R0, R0, 0x7f800000, RZ, 0xc0, !PT ;  /* 0x7f80000000007812 */ /* 0x000fc800078ec0ff */
[----:B------:R-:W-:-:S13]  /*0be0*/  ISETP.GT.U32.AND P0, PT, R0, 0x1ffffff, PT ;  /* 0x01ffffff0000780c */ /* 0x000fda0003f04070 */
[----:B0-----:R-:W-:Y:S05]  /*0bf0*/  @P0 BRA `(.L_x_17) ;  /* 0x0000000000100947 */ /* 0x001fea0003800000 */
[----:B------:R-:W-:Y:S02]  /*0c00*/  MOV R0, R13 ;  /* 0x0000000d00007202 */ /* 0x000fe40000000f00 */
[----:B------:R-:W-:-:S07]  /*0c10*/  MOV R10, 0xc30 ;  /* 0x00000c30000a7802 */ /* 0x000fce0000000f00 */
[----:B------:R-:W-:Y:S05]  /*0c20*/  CALL.REL.NOINC `($__internal_0_$__cuda_sm20_rcp_rn_f32_slowpath) ;  /* 0x0000000400807944 */ /* 0x000fea0003c00000 */
[----:B------:R-:W-:Y:S05]  /*0c30*/  BRA `(.L_x_18) ;  /* 0x0000000000107947 */ /* 0x000fea0003800000 */
.L_x_17:
[----:B------:R-:W0:Y:S02]  /*0c40*/  MUFU.RCP R2, R13 ;  /* 0x0000000d00027308 */ /* 0x000e240000001000 */
[----:B0-----:R-:W-:-:S04]  /*0c50*/  FFMA R0, R13, R2, -1 ;  /* 0xbf8000000d007423 */ /* 0x001fc80000000002 */
[----:B------:R-:W-:-:S04]  /*0c60*/  FADD.FTZ R11, -R0, -RZ ;  /* 0x800000ff000b7221 */ /* 0x000fc80000010100 */
[----:B------:R-:W-:-:S07]  /*0c70*/  FFMA R2, R2, R11, R2 ;  /* 0x0000000b02027223 */ /* 0x000fce0000000002 */
.L_x_18:
[----:B------:R-:W-:Y:S05]  /*0c80*/  BSYNC.RECONVERGENT B0 ;  /* 0x0000000000007941 */ /* 0x000fea0003800200 */
.L_x_16:
[----:B------:R-:W-:Y:S01]  /*0c90*/  FMUL R0, |R9|, 2.8853900432586669922 ;  /* 0x4038aa3b09007820 */ /* 0x000fe20000400200 */
[----:B------:R-:W0:Y:S01]  /*0ca0*/  LDCU.U8 UR4, c[0x0][0x3e8] ;  /* 0x00007d00ff0477ac */ /* 0x000e220008000000 */
[----:B------:R-:W-:-:S04]  /*0cb0*/  MOV R19, 0x3f800000 ;  /* 0x3f80000000137802 */ /* 0x000fc80000000f00 */
[----:B------:R-:W1:Y:S01]  /*0cc0*/  MUFU.EX2 R0, R0 ;  /* 0x0000000000007308 */ /* 0x000e620000000800 */
[----:B0-----:R-:W-:Y:S01]  /*0cd0*/  UPRMT UR4, UR4, 0x8880, URZ ;  /* 0x0000888004047896 */ /* 0x001fe200080000ff */
[----:B-1----:R-:W-:-:S03]  /*0ce0*/  FADD R10, R0, 1 ;  /* 0x3f800000000a7421 */ /* 0x002fc60000000000 */
[----:B------:R-:W-:-:S03]  /*0cf0*/  UISETP.NE.AND UP0, UPT, UR4, URZ, UPT ;  /* 0x000000ff0400728c */ /* 0x000fc6000bf05270 */
[----:B------:R0:W1:Y:S06]  /*0d00*/  MUFU.RCP R18, R10 ;  /* 0x0000000a00127308 */ /* 0x00006c0000001000 */
[----:B------:R-:W-:Y:S05]  /*0d10*/  BRA.U !UP0, `(.L_x_19) ;  /* 0x0000000108287547 */ /* 0x000fea000b800000 */
[----:B0-----:R-:W0:Y:S08]  /*0d20*/  LDC.64 R10, c[0x0][0x3a8] ;  /* 0x0000ea00ff0a7b82 */ /* 0x001e300000000a00 */
[----:B------:R-:W2:Y:S01]  /*0d30*/  LDC R17, c[0x0][0x380] ;  /* 0x0000e000ff117b82 */ /* 0x000ea20000000800 */
[----:B0-----:R-:W-:-:S05]  /*0d40*/  IMAD.WIDE R10, R5, 0x4, R10 ;  /* 0x00000004050a7825 */ /* 0x001fca00078e020a */
[----:B------:R3:W-:Y:S01]  /*0d50*/  STG.E desc[UR6][R10.64], R7 ;  /* 0x000000070a007986 */ /* 0x0007e2000c101906 */
[----:B--2---:R-:W-:-:S05]  /*0d60*/  IMAD.WIDE R12, R17, 0x4, R10 ;  /* 0x00000004110c7825 */ /* 0x004fca00078e020a */
[----:B------:R3:W-:Y:S01]  /*0d70*/  STG.E desc[UR6][R12.64], R6 ;  /* 0x000000060c007986 */ /* 0x0007e2000c101906 */
[----:B------:R-:W-:-:S05]  /*0d80*/  IMAD.WIDE R14, R17, 0x4, R12 ;  /* 0x00000004110e7825 */ /* 0x000fca00078e020c */
[----:B------:R3:W-:Y:S01]  /*0d90*/  STG.E desc[UR6][R14.64], R8 ;  /* 0x000000080e007986 */ /* 0x0007e2000c101906 */
[----:B------:R-:W-:-:S05]  /*0da0*/  IMAD.WIDE R16, R17, 0x4, R14 ;  /* 0x0000000411107825 */ /* 0x000fca00078e020e */
[----:B------:R3:W-:Y:S02]  /*0db0*/  STG.E desc[UR6][R16.64], R2 ;  /* 0x0000000210007986 */ /* 0x0007e4000c101906 */
.L_x_19:
[----:B------:R-:W-:Y:S01]  /*0dc0*/  HFMA2 R0, -RZ, RZ, 1.125, -9232 ;  /* 0x3c80f082ff007431 */ /* 0x000fe200000001ff */
[----:B------:R-:W2:Y:S01]  /*0dd0*/  LDCU.64 UR4, c[0x0][0x3c8] ;  /* 0x00007900ff0477ac */ /* 0x000ea20008000a00 */
[----:B---3--:R-:W3:Y:S01]  /*0de0*/  LDC.64 R6, c[0x0][0x3b0] ;  /* 0x0000ec00ff067b82 */ /* 0x008ee20000000a00 */
[C---:B------:R-:W-:Y:S01]  /*0df0*/  FMUL R11, R9.reuse, R9 ;  /* 0x00000009090b7220 */ /* 0x040fe20000400000 */
[----:B-1----:R-:W-:Y:S01]  /*0e00*/  FFMA R18, R18, -2, R19 ;  /* 0xc000000012127823 */ /* 0x002fe20000000013 */
[C---:B------:R-:W-:Y:S02]  /*0e10*/  FSETP.GE.AND P1, PT, |R9|.reuse, 0.60000002384185791016, PT ;  /* 0x3f19999a0900780b */ /* 0x040fe40003f26200 */
[----:B------:R-:W-:Y:S01]  /*0e20*/  FSETP.GE.AND P0, PT, |R9|, 9.010913848876953125, PT ;  /* 0x41102cb40900780b */ /* 0x000fe20003f06200 */
[----:B------:R-:W-:-:S03]  /*0e30*/  FFMA R0, R11, R0, -0.052303962409496307373 ;  /* 0xbd563cae0b007423 */ /* 0x000fc60000000000 */
[----:B------:R-:W-:Y:S01]  /*0e40*/  FSEL R18, R18, 1, !P0 ;  /* 0x3f80000012127808 */ /* 0x000fe20004000000 */
[----:B------:R-:W-:-:S03]  /*0e50*/  FFMA R0, R11, R0, 0.1331529766321182251 ;  /* 0x3e0859410b007423 */ /* 0x000fc60000000000 */
[----:B------:R-:W-:Y:S01]  /*0e60*/  LOP3.LUT R5, R18, 0x80000000, R9, 0xb8, !PT ;  /* 0x8000000012057812 */ /* 0x000fe200078eb809 */
[----:B------:R-:W-:Y:S01]  /*0e70*/  FFMA R0, R11, R0, -0.33332768082618713379 ;  /* 0xbeaaa9ed0b007423 */ /* 0x000fe20000000000 */
[----:B--2---:R-:W-:-:S03]  /*0e80*/  ISETP.NE.U32.AND P0, PT, RZ, UR4, PT ;  /* 0x00000004ff007c0c */ /* 0x004fc6000bf05070 */
[----:B------:R-:W-:Y:S01]  /*0e90*/  FFMA R0, R11, R0, RZ ;  /* 0x000000000b007223 */ /* 0x000fe200000000ff */
[----:B------:R-:W-:-:S03]  /*0ea0*/  ISETP.NE.AND.EX P0, PT, RZ, UR5, PT, P0 ;  /* 0x00000005ff007c0c */ /* 0x000fc6000bf05300 */
[----:B------:R-:W-:Y:S01]  /*0eb0*/  @!P1 FFMA R5, R9, R0, R9 ;  /* 0x0000000009059223 */ /* 0x000fe20000000009 */
[----:B---3--:R-:W-:-:S04]  /*0ec0*/  IMAD.WIDE R6, R3, 0x4, R6 ;  /* 0x0000000403067825 */ /* 0x008fc800078e0206 */
[----:B------:R-:W-:-:S05]  /*0ed0*/  FMUL R2, R5, R2 ;  /* 0x0000000205027220 */ /* 0x000fca0000400000 */
[----:B------:R1:W-:Y:S01]  /*0ee0*/  STG.E desc[UR6][R6.64], R2 ;  /* 0x0000000206007986 */ /* 0x0003e2000c101906 */
[----:B------:R-:W-:Y:S05]  /*0ef0*/  @!P0 EXIT ;  /* 0x000000000000894d */ /* 0x000fea0003800000 */
[----:B-1----:R-:W1:Y:S02]  /*0f00*/  LDC.64 R6, c[0x0][0x3d8] ;  /* 0x0000f600ff067b82 */ /* 0x002e640000000a00 */
[----:B-1----:R-:W-:-:S06]  /*0f10*/  IMAD.WIDE R4, R4, 0x4, R6 ;  /* 0x0000000404047825 */ /* 0x002fcc00078e0206 */
[----:B------:R-:W2:Y:S02]  /*0f20*/  LDG.E R4, desc[UR6][R4.64] ;  /* 0x0000000604047981 */ /* 0x000ea4000c1e1900 */
[----:B--2---:R-:W-:-:S13]  /*0f30*/  FSETP.NEU.AND P0, PT, R4, 1, PT ;  /* 0x3f8000000400780b */ /* 0x004fda0003f0d000 */
[----:B------:R-:W-:Y:S05]  /*0f40*/  @P0 EXIT ;  /* 0x000000000000094d */ /* 0x000fea0003800000 */
[----:B------:R-:W1:Y:S02]  /*0f50*/  LDC.64 R4, c[0x0][0x3c8] ;  /* 0x0000f200ff047b82 */ /* 0x000e640000000a00 */
[----:B-1----:R-:W-:-:S05]  /*0f60*/  IMAD.WIDE R4, R3, 0x4, R4 ;  /* 0x0000000403047825 */ /* 0x002fca00078e0204 */
[----:B------:R-:W2:Y:S01]  /*0f70*/  LDG.E R7, desc[UR6][R4.64] ;  /* 0x0000000604077981 */ /* 0x000ea2000c1e1900 */
[----:B------:R-:W-:Y:S01]  /*0f80*/  BSSY.RECONVERGENT B0, `(.L_x_20) ;  /* 0x0000005000007945 */ /* 0x000fe20003800200 */
[----:B------:R-:W-:Y:S01]  /*0f90*/  MOV R0, 0xfd0 ;  /* 0x00000fd000007802 */ /* 0x000fe20000000f00 */
[----:B--2---:R-:W-:-:S04]  /*0fa0*/  FADD R26, R2, -R7 ;  /* 0x80000007021a7221 */ /* 0x004fc80000000000 */
[----:B------:R1:W2:Y:S03]  /*0fb0*/  F2F.F64.F32 R6, R26 ;  /* 0x0000001a00067310 */ /* 0x0002a60000201800 */
[----:B012---:R-:W-:Y:S05]  /*0fc0*/  CALL.REL.NOINC `($_Z14elementWise_fpiiPfS_S_S_S_S_S_S_S_S_S_S_b$__internal_accurate_pow) ;  /* 0x00000004006c7944 */ /* 0x007fea0003c00000 */
[----:B------:R-:W-:Y:S05]  /*0fd0*/  BSYNC.RECONVERGENT B0 ;  /* 0x0000000000007941 */ /* 0x000fea0003800200 */
.L_x_20:
[----:B------:R-:W0:Y:S02]  /*0fe0*/  LDC.64 R8, c[0x0][0x3d0] ;  /* 0x0000f400ff087b82 */ /* 0x000e240000000a00 */
[----:B0-----:R-:W-:-:S05]  /*0ff0*/  IMAD.WIDE R8, R3, 0x4, R8 ;  /* 0x0000000403087825 */ /* 0x001fca00078e0208 */
[----:B------:R-:W2:Y:S01]  /*1000*/  LDG.E R12, desc[UR6][R8.64] ;  /* 0x00000006080c7981 */ /* 0x000ea2000c1e1900 */
[----:B------:R-:W-:Y:S01]  /*1010*/  DADD R10, R6, 2 ;  /* 0x40000000060a7429 */ /* 0x000fe20000000000 */
[----:B------:R-:W-:Y:S01]  /*1020*/  FSETP.NEU.AND P0, PT, R26, RZ, PT ;  /* 0x000000ff1a00720b */ /* 0x000fe20003f0d000 */
[----:B------:R-:W-:Y:S08]  /*1030*/  BSSY.RECONVERGENT B0, `(.L_x_21) ;  /* 0x000000e000007945 */ /* 0x000ff00003800200 */
[----:B------:R-:W-:-:S02]  /*1040*/  LOP3.LUT R10, R11, 0x7ff00000, RZ, 0xc0, !PT ;  /* 0x7ff000000b0a7812 */ /* 0x000fc400078ec0ff */
[----:B------:R-:W-:Y:S02]  /*1050*/  MOV R11, R15 ;  /* 0x0000000f000b7202 */ /* 0x000fe40000000f00 */
[----:B------:R-:W-:Y:S01]  /*1060*/  ISETP.NE.AND P1, PT, R10, 0x7ff00000, PT ;  /* 0x7ff000000a00780c */ /* 0x000fe20003f25270 */
[----:B------:R-:W-:Y:S01]  /*1070*/  IMAD.MOV.U32 R10, RZ, RZ, R14 ;  /* 0x000000ffff0a7224 */ /* 0x000fe200078e000e */
[----:B------:R-:W-:Y:S01]  /*1080*/  @!P0 CS2R R10, SRZ ;  /* 0x00000000000a8805 */ /* 0x000fe2000001ff00 */
[----:B--2---:R-:W0:Y:S10]  /*1090*/  F2F.F64.F32 R12, R12 ;  /* 0x0000000c000c7310 */ /* 0x004e340000201800 */
[----:B------:R-:W-:Y:S05]  /*10a0*/  @P1 BRA `(.L_x_22) ;  /* 0x0000000000181947 */ /* 0x000fea0003800000 */
[----:B------:R-:W-:-:S13]  /*10b0*/  FSETP.NAN.AND P0, PT, R26, R26, PT ;  /* 0x0000001a1a00720b */ /* 0x000fda0003f08000 */
[----:B------:R-:W-:Y:S01]  /*10c0*/  @P0 DADD R10, R6, 2 ;  /* 0x40000000060a0429 */ /* 0x000fe20000000000 */
[----:B------:R-:W-:Y:S10]  /*10d0*/  @P0 BRA `(.L_x_22) ;  /* 0x00000000000c0947 */ /* 0x000ff40003800000 */
[----:B------:R-:W-:-:S14]  /*10e0*/  DSETP.NEU.AND P0, PT, |R6|, +INF , PT ;  /* 0x7ff000000600742a */ /* 0x000fdc0003f0d200 */
[----:B------:R-:W-:Y:S02]  /*10f0*/  @!P0 MOV R10, 0x0 ;  /* 0x00000000000a8802 */ /* 0x000fe40000000f00 */
[----:B------:R-:W-:-:S07]  /*1100*/  @!P0 MOV R11, 0x7ff00000 ;  /* 0x7ff00000000b8802 */ /* 0x000fce0000000f00 */
.L_x_22:
[----:B------:R-:W-:Y:S05]  /*1110*/  BSYNC.RECONVERGENT B0 ;  /* 0x0000000000007941 */ /* 0x000fea0003800200 */
.L_x_21:
[----:B------:R-:W1:Y:S01]  /*1120*/  LDCU.U8 UR4, c[0x0][0x3e8] ;  /* 0x00007d00ff0477ac */ /* 0x000e620008000000 */
[----:B------:R-:W-:-:S04]  /*1130*/  FSETP.NEU.AND P0, PT, R26, 1, PT ;  /* 0x3f8000001a00780b */ /* 0x000fc80003f0d000 */
[----:B------:R-:W-:Y:S02]  /*1140*/  FSEL R6, R10, RZ, P0 ;  /* 0x000000ff0a067208 */ /* 0x000fe40000000000 */
[----:B------:R-:W-:-:S06]  /*1150*/  FSEL R7, R11, 1.875, P0 ;  /* 0x3ff000000b077808 */ /* 0x000fcc0000000000 */
[----:B0-----:R-:W-:Y:S01]  /*1160*/  DADD R12, R12, R6 ;  /* 0x000000000c0c7229 */ /* 0x001fe20000000006 */
[----:B-1----:R-:W-:-:S09]  /*1170*/  UPRMT UR4, UR4, 0x8880, URZ ;  /* 0x0000888004047896 */ /* 0x002fd200080000ff */
[----:B------:R-:W0:Y:S01]  /*1180*/  F2F.F32.F64 R13, R12 ;  /* 0x0000000c000d7310 */ /* 0x000e220000301000 */
[----:B------:R-:W-:Y:S01]  /*1190*/  ISETP.NE.AND P0, PT, RZ, UR4, PT ;  /* 0x00000004ff007c0c */ /* 0x000fe2000bf05270 */
[----:B0-----:R0:W-:-:S12]  /*11a0*/  STG.E desc[UR6][R8.64], R13 ;  /* 0x0000000d08007986 */ /* 0x0011d8000c101906 */
[----:B------:R-:W-:Y:S05]  /*11b0*/  @!P0 EXIT ;  /* 0x000000000000894d */ /* 0x000fea0003800000 */
[----:B------:R-:W2:Y:S01]  /*11c0*/  LDG.E R5, desc[UR6][R4.64] ;  /* 0x0000000604057981 */ /* 0x000ea2000c1e1900 */
[----:B------:R-:W1:Y:S01]  /*11d0*/  LDC.64 R6, c[0x0][0x3e0] ;  /* 0x0000f800ff067b82 */ /* 0x000e620000000a00 */
[----:B--2---:R-:W-:Y:S01]  /*11e0*/  FADD R0, R2, -R5 ;  /* 0x8000000502007221 */ /* 0x004fe20000000000 */
[----:B-1----:R-:W-:-:S04]  /*11f0*/  IMAD.WIDE R2, R3, 0x4, R6 ;  /* 0x0000000403027825 */ /* 0x002fc800078e0206 */
[----:B------:R-:W-:-:S05]  /*1200*/  FADD R7, R0, R0 ;  /* 0x0000000000077221 */ /* 0x000fca0000000000 */
[----:B------:R-:W-:Y:S01]  /*1210*/  STG.E desc[UR6][R2.64], R7 ;  /* 0x0000000702007986 */ /* 0x000fe2000c101906 */
[----:B------:R-:W-:Y:S05]  /*1220*/  EXIT ;  /* 0x000000000000794d */ /* 0x000fea0003800000 */
        .weak           $__internal_0_$__cuda_sm20_rcp_rn_f32_slowpath
        .type           $__internal_0_$__cuda_sm20_rcp_rn_f32_slowpath,@function
        .size           $__internal_0_$__cuda_sm20_rcp_rn_f32_slowpath,($_Z14elementWise_fpiiPfS_S_S_S_S_S_S_S_S_S_S_b$__internal_accurate_pow - $__internal_0_$__cuda_sm20_rcp_rn_f32_slowpath)
$__internal_0_$__cuda_sm20_rcp_rn_f32_slowpath:
[----:B------:R-:W-:Y:S01]  /*1230*/  IMAD.SHL.U32 R2, R0, 0x2, RZ ;  /* 0x0000000200027824 */ /* 0x000fe200078e00ff */
[----:B------:R-:W-:Y:S04]  /*1240*/  BSSY.RECONVERGENT B1, `(.L_x_23) ;  /* 0x0000030000017945 */ /* 0x000fe80003800200 */
[----:B------:R-:W-:-:S04]  /*1250*/  SHF.R.U32.HI R2, RZ, 0x18, R2 ;  /* 0x00000018ff027819 */ /* 0x000fc80000011602 */
[----:B------:R-:W-:-:S13]  /*1260*/  ISETP.NE.U32.AND P0, PT, R2, RZ, PT ;  /* 0x000000ff0200720c */ /* 0x000fda0003f05070 */
[----:B------:R-:W-:Y:S05]  /*1270*/  @P0 BRA `(.L_x_24) ;  /* 0x0000000000280947 */ /* 0x000fea0003800000 */
[----:B------:R-:W-:-:S04]  /*1280*/  SHF.L.U32 R2, R0, 0x1, RZ ;  /* 0x0000000100027819 */ /* 0x000fc800000006ff */
[----:B------:R-:W-:-:S13]  /*1290*/  ISETP.NE.AND P0, PT, R2, RZ, PT ;  /* 0x000000ff0200720c */ /* 0x000fda0003f05270 */
[----:B------:R-:W-:Y:S01]  /*12a0*/  @P0 FFMA R14, R0, 1.84467440737095516160e+19, RZ ;  /* 0x5f800000000e0823 */ /* 0x000fe200000000ff */
[----:B------:R-:W-:Y:S08]  /*12b0*/  @!P0 MUFU.RCP R11, R0 ;  /* 0x00000000000b8308 */ /* 0x000ff00000001000 */
[----:B------:R-:W0:Y:S02]  /*12c0*/  @P0 MUFU.RCP R15, R14 ;  /* 0x0000000e000f0308 */ /* 0x000e240000001000 */
[----:B0-----:R-:W-:-:S04]  /*12d0*/  @P0 FFMA R2, R14, R15, -1 ;  /* 0xbf8000000e020423 */ /* 0x001fc8000000000f */
[----:B------:R-:W-:-:S04]  /*12e0*/  @P0 FADD.FTZ R2, -R2, -RZ ;  /* 0x800000ff02020221 */ /* 0x000fc80000010100 */
[----:B------:R-:W-:-:S04]  /*12f0*/  @P0 FFMA R2, R15, R2, R15 ;  /* 0x000000020f020223 */ /* 0x000fc8000000000f */
[----:B------:R-:W-:Y:S01]  /*1300*/  @P0 FFMA R11, R2, 1.84467440737095516160e+19, RZ ;  /* 0x5f800000020b0823 */ /* 0x000fe200000000ff */
[----:B------:R-:W-:Y:S06]  /*1310*/  BRA `(.L_x_25) ;  /* 0x0000000000887947 */ /* 0x000fec0003800000 */
.L_x_24:
[----:B------:R-:W-:-:S04]  /*1320*/  IADD3 R20, PT, PT, R2, -0xfd, RZ ;  /* 0xffffff0302147810 */ /* 0x000fc80007ffe0ff */
[----:B------:R-:W-:-:S13]  /*1330*/  ISETP.GT.U32.AND P0, PT, R20, 0x1, PT ;  /* 0x000000011400780c */ /* 0x000fda0003f04070 */
[----:B------:R-:W-:Y:S05]  /*1340*/  @P0 BRA `(.L_x_26) ;  /* 0x0000000000780947 */ /* 0x000fea0003800000 */
[----:B------:R-:W-:Y:S02]  /*1350*/  LOP3.LUT R11, R0, 0x7fffff, RZ, 0xc0, !PT ;  /* 0x007fffff000b7812 */ /* 0x000fe400078ec0ff */
[----:B------:R-:W-:Y:S02]  /*1360*/  MOV R19, 0x3 ;  /* 0x0000000300137802 */ /* 0x000fe40000000f00 */
[----:B------:R-:W-:Y:S02]  /*1370*/  LOP3.LUT R11, R11, 0x3f800000, RZ, 0xfc, !PT ;  /* 0x3f8000000b0b7812 */ /* 0x000fe400078efcff */
[----:B------:R-:W-:Y:S02]  /*1380*/  SHF.L.U32 R19, R19, R20, RZ ;  /* 0x0000001413137219 */ /* 0x000fe400000006ff */
[----:B------:R-:W0:Y:S02]  /*1390*/  MUFU.RCP R14, R11 ;  /* 0x0000000b000e7308 */ /* 0x000e240000001000 */
[----:B0-----:R-:W-:-:S04]  /*13a0*/  FFMA R15, R11, R14, -1 ;  /* 0xbf8000000b0f7423 */ /* 0x001fc8000000000e */
[----:B------:R-:W-:-:S04]  /*13b0*/  FADD.FTZ R15, -R15, -RZ ;  /* 0x800000ff0f0f7221 */ /* 0x000fc80000010100 */
[CCC-:B------:R-:W-:Y:S01]  /*13c0*/  FFMA.RM R17, R14.reuse, R15.reuse, R14.reuse ;  /* 0x0000000f0e117223 */ /* 0x1c0fe2000000400e */
[----:B------:R-:W-:-:S04]  /*13d0*/  FFMA.RP R18, R14, R15, R14 ;  /* 0x0000000f0e127223 */ /* 0x000fc8000000800e */
[C---:B------:R-:W-:Y:S02]  /*13e0*/  LOP3.LUT R14, R17.reuse, 0x7fffff, RZ, 0xc0, !PT ;  /* 0x007fffff110e7812 */ /* 0x040fe400078ec0ff */
[----:B------:R-:W-:Y:S02]  /*13f0*/  FSETP.NEU.FTZ.AND P0, PT, R17, R18, PT ;  /* 0x000000121100720b */ /* 0x000fe40003f1d000 */
[----:B------:R-:W-:Y:S02]  /*1400*/  LOP3.LUT R14, R14, 0x800000, RZ, 0xfc, !PT ;  /* 0x008000000e0e7812 */ /* 0x000fe400078efcff */
[----:B------:R-:W-:Y:S02]  /*1410*/  SEL R15, RZ, 0xffffffff, !P0 ;  /* 0xffffffffff0f7807 */ /* 0x000fe40004000000 */
[----:B------:R-:W-:-:S03]  /*1420*/  LOP3.LUT R19, R19, R14, RZ, 0xc0, !PT ;  /* 0x0000000e13137212 */ /* 0x000fc600078ec0ff */
[----:B------:R-:W-:Y:S01]  /*1430*/  IMAD.MOV R15, RZ, RZ, -R15 ;  /* 0x000000ffff0f7224 */ /* 0x000fe200078e0a0f */
[----:B------:R-:W-:-:S04]  /*1440*/  SHF.R.U32.HI R19, RZ, R20, R19 ;  /* 0x00000014ff137219 */ /* 0x000fc80000011613 */
[----:B------:R-:W-:Y:S02]  /*1450*/  LOP3.LUT P1, RZ, R15, R20, R14, 0xf8, !PT ;  /* 0x000000140fff7212 */ /* 0x000fe4000782f80e */
[C---:B------:R-:W-:Y:S02]  /*1460*/  LOP3.LUT P0, RZ, R19.reuse, 0x1, RZ, 0xc0, !PT ;  /* 0x0000000113ff7812 */ /* 0x040fe4000780c0ff */
[----:B------:R-:W-:-:S04]  /*1470*/  LOP3.LUT P2, RZ, R19, 0x2, RZ, 0xc0, !PT ;  /* 0x0000000213ff7812 */ /* 0x000fc8000784c0ff */
[----:B------:R-:W-:Y:S02]  /*1480*/  PLOP3.LUT P0, PT, P0, P1, P2, 0xe0, 0x0 ;  /* 0x000000000000781c */ /* 0x000fe40000703c20 */
[----:B------:R-:W-:Y:S02]  /*1490*/  LOP3.LUT P1, RZ, R0, 0x7fffff, RZ, 0xc0, !PT ;  /* 0x007fffff00ff7812 */ /* 0x000fe4000782c0ff */
[----:B------:R-:W-:-:S04]  /*14a0*/  SEL R11, RZ, 0x1, !P0 ;  /* 0x00000001ff0b7807 */ /* 0x000fc80004000000 */
[----:B------:R-:W-:-:S04]  /*14b0*/  IADD3 R11, PT, PT, -R11, RZ, RZ ;  /* 0x000000ff0b0b7210 */ /* 0x000fc80007ffe1ff */
[----:B------:R-:W-:Y:S02]  /*14c0*/  ISETP.GE.AND P0, PT, R11, RZ, PT ;  /* 0x000000ff0b00720c */ /* 0x000fe40003f06270 */
[----:B------:R-:W-:-:S04]  /*14d0*/  IADD3 R11, PT, PT, R2, -0xfc, RZ ;  /* 0xffffff04020b7810 */ /* 0x000fc80007ffe0ff */
[----:B------:R-:W-:-:S07]  /*14e0*/  SHF.R.U32.HI R11, RZ, R11, R14 ;  /* 0x0000000bff0b7219 */ /* 0x000fce000001160e */
[----:B------:R-:W-:-:S05]  /*14f0*/  @!P0 IADD3 R11, PT, PT, R11, 0x1, RZ ;  /* 0x000000010b0b8810 */ /* 0x000fca0007ffe0ff */
[----:B------:R-:W-:-:S05]  /*1500*/  @!P1 IMAD.SHL.U32 R11, R11, 0x2, RZ ;  /* 0x000000020b0b9824 */ /* 0x000fca00078e00ff */
[----:B------:R-:W-:Y:S01]  /*1510*/  LOP3.LUT R11, R11, 0x80000000, R0, 0xf8, !PT ;  /* 0x800000000b0b7812 */ /* 0x000fe200078ef800 */
[----:B------:R-:W-:Y:S06]  /*1520*/  BRA `(.L_x_25) ;  /* 0x0000000000047947 */ /* 0x000fec0003800000 */
.L_x_26:
[----:B------:R0:W1:Y:S02]  /*1530*/  MUFU.RCP R11, R0 ;  /* 0x00000000000b7308 */ /* 0x0000640000001000 */
.L_x_25:
[----:B------:R-:W-:Y:S05]  /*1540*/  BSYNC.RECONVERGENT B1 ;  /* 0x0000000000017941 */ /* 0x000fea0003800200 */
.L_x_23:
[----:B-1----:R-:W-:Y:S01]  /*1550*/  MOV R2, R11 ;  /* 0x0000000b00027202 */ /* 0x002fe20000000f00 */
[----:B------:R-:W-:-:S04]  /*1560*/  HFMA2 R11, -RZ, RZ, 0, 0 ;  /* 0x00000000ff0b7431 */ /* 0x000fc800000001ff */
[----:B0-----:R-:W-:Y:S05]  /*1570*/  RET.REL.NODEC R10 `(_Z14elementWise_fpiiPfS_S_S_S_S_S_S_S_S_S_S_b) ;  /* 0xffffffe80aa07950 */ /* 0x001fea0003c3ffff */
        .type           $_Z14elementWise_fpiiPfS_S_S_S_S_S_S_S_S_S_S_b$__internal_accurate_pow,@function
        .size           $_Z14elementWise_fpiiPfS_S_S_S_S_S_S_S_S_S_S_b$__internal_accurate_pow,(.L_x_50 - $_Z14elementWise_fpiiPfS_S_S_S_S_S_S_S_S_S_S_b$__internal_accurate_pow)
$_Z14elementWise_fpiiPfS_S_S_S_S_S_S_S_S_S_S_b$__internal_accurate_pow:
[----:B------:R-:W-:Y:S01]  /*1580*/  DADD R24, -RZ, |R6| ;  /* 0x00000000ff187229 */ /* 0x000fe20000000506 */
[----:B------:R-:W-:Y:S01]  /*1590*/  MOV R14, RZ ;  /* 0x000000ff000e7202 */ /* 0x000fe20000000f00 */
[----:B------:R-:W-:Y:S01]  /*15a0*/  HFMA2 R19, -RZ, RZ, 1.703125, -23840 ;  /* 0x3ed0f5d2ff137431 */ /* 0x000fe200000001ff */
[----:B------:R-:W-:Y:S01]  /*15b0*/  MOV R18, 0x41ad3b5a ;  /* 0x41ad3b5a00127802 */ /* 0x000fe20000000f00 */
[----:B------:R-:W-:Y:S01]  /*15c0*/  UMOV UR4, 0x7d2cafe2 ;  /* 0x7d2cafe200047882 */ /* 0x000fe20000000000 */
[----:B------:R-:W-:Y:S01]  /*15d0*/  UMOV UR5, 0x3eb0f5ff ;  /* 0x3eb0f5ff00057882 */ /* 0x000fe20000000000 */
[----:B------:R-:W-:Y:S01]  /*15e0*/  UMOV UR8, 0x3b39803f ;  /* 0x3b39803f00087882 */ /* 0x000fe20000000000 */
[----:B------:R-:W-:-:S03]  /*15f0*/  UMOV UR9, 0x3c7abc9e ;  /* 0x3c7abc9e00097882 */ /* 0x000fc60000000000 */
[----:B------:R-:W-:Y:S02]  /*1600*/  ISETP.GT.U32.AND P0, PT, R25, 0xfffff, PT ;  /* 0x000fffff1900780c */ /* 0x000fe40003f04070 */
[----:B------:R-:W-:Y:S02]  /*1610*/  MOV R10, R25 ;  /* 0x00000019000a7202 */ /* 0x000fe40000000f00 */
[----:B------:R-:W-:-:S09]  /*1620*/  MOV R12, R24 ;  /* 0x00000018000c7202 */ /* 0x000fd20000000f00 */
[----:B------:R-:W-:-:S10]  /*1630*/  @!P0 DMUL R8, R24, 1.80143985094819840000e+16 ;  /* 0x4350000018088828 */ /* 0x000fd40000000000 */
[----:B------:R-:W-:Y:S01]  /*1640*/  @!P0 IMAD.MOV.U32 R10, RZ, RZ, R9 ;  /* 0x000000ffff0a8224 */ /* 0x000fe200078e0009 */
[----:B------:R-:W-:Y:S02]  /*1650*/  @!P0 MOV R12, R8 ;  /* 0x00000008000c8202 */ /* 0x000fe40000000f00 */
[----:B------:R-:W-:Y:S02]  /*1660*/  SHF.R.U32.HI R8, RZ, 0x14, R25 ;  /* 0x00000014ff087819 */ /* 0x000fe40000011619 */
[----:B------:R-:W-:Y:S02]  /*1670*/  LOP3.LUT R10, R10, 0x800fffff, RZ, 0xc0, !PT ;  /* 0x800fffff0a0a7812 */ /* 0x000fe400078ec0ff */
[----:B------:R-:W-:Y:S02]  /*1680*/  @!P0 LEA.HI R8, R9, 0xffffffca, RZ, 0xc ;  /* 0xffffffca09088811 */ /* 0x000fe400078f60ff */
[----:B------:R-:W-:Y:S02]  /*1690*/  LOP3.LUT R13, R10, 0x3ff00000, RZ, 0xfc, !PT ;  /* 0x3ff000000a0d7812 */ /* 0x000fe400078efcff */
[----:B------:R-:W-:-:S02]  /*16a0*/  IADD3 R9, PT, PT, R8, -0x3ff, RZ ;  /* 0xfffffc0108097810 */ /* 0x000fc40007ffe0ff */
[----:B------:R-:W-:-:S13]  /*16b0*/  ISETP.GE.U32.AND P1, PT, R13, 0x3ff6a09f, PT ;  /* 0x3ff6a09f0d00780c */ /* 0x000fda0003f26070 */
[----:B------:R-:W-:Y:S02]  /*16c0*/  @P1 IADD3 R11, PT, PT, R13, -0x100000, RZ ;  /* 0xfff000000d0b1810 */ /* 0x000fe40007ffe0ff */
[----:B------:R-:W-:-:S03]  /*16d0*/  @P1 IADD3 R9, PT, PT, R8, -0x3fe, RZ ;  /* 0xfffffc0208091810 */ /* 0x000fc60007ffe0ff */
        /* <DEDUP_REMOVED lines=9> */
[----:B------:R-:W-:-:S08]  /*1770*/  DMUL R20, R10, R10 ;  /* 0x0000000a0a147228 */ /* 0x000fd00000000000 */
        /* <DEDUP_REMOVED lines=11> */
[----:B------:R-:W-:Y:S01]  /*1830*/  UMOV UR5, 0x3f624924 ;  /* 0x3f62492400057882 */ /* 0x000fe20000000000 */
[----:B------:R-:W-:-:S05]  /*1840*/  DADD R16, R12, -R10 ;  /* 0x000000000c107229 */ /* 0x000fca000000080a */
[----:B------:R-:W-:Y:S01]  /*1850*/  DFMA R22, R20, R22, UR4 ;  /* 0x0000000414167e2b */ /* 0x000fe20008000016 */
[----:B------:R-:W-:Y:S01]  /*1860*/  UMOV UR4, 0x99999dfb ;  /* 0x99999dfb00047882 */ /* 0x000fe20000000000 */
[----:B------:R-:W-:Y:S01]  /*1870*/  UMOV UR5, 0x3f899999 ;  /* 0x3f89999900057882 */ /* 0x000fe20000000000 */
[----:B------:R-:W-:-:S05]  /*1880*/  DADD R16, R16, R16 ;  /* 0x0000000010107229 */ /* 0x000fca0000000010 */
[----:B------:R-:W-:Y:S01]  /*1890*/  DFMA R22, R20, R22, UR4 ;  /* 0x0000000414167e2b */ /* 0x000fe20008000016 */
[----:B------:R-:W-:Y:S01]  /*18a0*/  UMOV UR4, 0x55555555 ;  /* 0x5555555500047882 */ /* 0x000fe20000000000 */
[----:B------:R-:W-:Y:S01]  /*18b0*/  UMOV UR5, 0x3fb55555 ;  /* 0x3fb5555500057882 */ /* 0x000fe20000000000 */
[----:B------:R-:W-:-:S05]  /*18c0*/  DFMA R16, R12, -R10, R16 ;  /* 0x8000000a0c10722b */ /* 0x000fca0000000010 */
[----:B------:R-:W-:-:S03]  /*18d0*/  DFMA R12, R20, R22, UR4 ;  /* 0x00000004140c7e2b */ /* 0x000fc60008000016 */
[----:B------:R-:W-:Y:S02]  /*18e0*/  DMUL R14, R14, R16 ;  /* 0x000000100e0e7228 */ /* 0x000fe40000000000 */
[----:B------:R-:W-:-:S03]  /*18f0*/  DMUL R16, R10, R10 ;  /* 0x0000000a0a107228 */ /* 0x000fc60000000000 */
[----:B------:R-:W-:Y:S01]  /*1900*/  DADD R18, -R12, UR4 ;  /* 0x000000040c127e29 */ /* 0x000fe20008000100 */
[----:B------:R-:W-:Y:S01]  /*1910*/  UMOV UR4, 0xb9e7b0 ;  /* 0x00b9e7b000047882 */ /* 0x000fe20000000000 */
[----:B------:R-:W-:-:S06]  /*1920*/  UMOV UR5, 0x3c46a4cb ;  /* 0x3c46a4cb00057882 */ /* 0x000fcc0000000000 */
[----:B------:R-:W-:Y:S02]  /*1930*/  DFMA R22, R20, R22, R18 ;  /* 0x000000161416722b */ /* 0x000fe40000000012 */
[----:B------:R-:W-:Y:S01]  /*1940*/  DFMA R20, R10, R10, -R16 ;  /* 0x0000000a0a14722b */ /* 0x000fe20000000810 */
[----:B------:R-:W-:Y:S01]  /*1950*/  VIADD R19, R15, 0x100000 ;  /* 0x001000000f137836 */ /* 0x000fe20000000000 */
[----:B------:R-:W-:-:S04]  /*1960*/  MOV R18, R14 ;  /* 0x0000000e00127202 */ /* 0x000fc80000000f00 */
[----:B------:R-:W-:Y:S01]  /*1970*/  DADD R22, R22, -UR4 ;  /* 0x8000000416167e29 */ /* 0x000fe20008000000 */
[----:B------:R-:W-:Y:S01]  /*1980*/  UMOV UR4, 0x80000000 ;  /* 0x8000000000047882 */ /* 0x000fe20000000000 */
[C---:B------:R-:W-:Y:S01]  /*1990*/  DFMA R18, R10.reuse, R18, R20 ;  /* 0x000000120a12722b */ /* 0x040fe20000000014 */
[----:B------:R-:W-:Y:S01]  /*19a0*/  UMOV UR5, 0x43300000 ;  /* 0x4330000000057882 */ /* 0x000fe20000000000 */
[----:B------:R-:W-:-:S08]  /*19b0*/  DMUL R20, R10, R16 ;  /* 0x000000100a147228 */ /* 0x000fd00000000000 */
[----:B------:R-:W-:-:S08]  /*19c0*/  DFMA R24, R10, R16, -R20 ;  /* 0x000000100a18722b */ /* 0x000fd00000000814 */
[----:B------:R-:W-:Y:S02]  /*19d0*/  DFMA R24, R14, R16, R24 ;  /* 0x000000100e18722b */ /* 0x000fe40000000018 */
[----:B------:R-:W-:-:S06]  /*19e0*/  DADD R16, R12, R22 ;  /* 0x000000000c107229 */ /* 0x000fcc0000000016 */
[----:B------:R-:W-:Y:S02]  /*19f0*/  DFMA R18, R10, R18, R24 ;  /* 0x000000120a12722b */ /* 0x000fe40000000018 */
[----:B------:R-:W-:Y:S02]  /*1a00*/  DADD R24, R12, -R16 ;  /* 0x000000000c187229 */ /* 0x000fe40000000810 */
[----:B------:R-:W-:-:S06]  /*1a10*/  DMUL R12, R16, R20 ;  /* 0x00000014100c7228 */ /* 0x000fcc0000000000 */
[----:B------:R-:W-:Y:S02]  /*1a20*/  DADD R24, R22, R24 ;  /* 0x0000000016187229 */ /* 0x000fe40000000018 */
        /* <DEDUP_REMOVED lines=9> */
[----:B------:R-:W-:-:S08]  /*1ac0*/  DADD R10, R12, R10 ;  /* 0x000000000c0a7229 */ /* 0x000fd0000000000a */
        /* <DEDUP_REMOVED lines=18> */
[----:B------:R-:W-:-:S08]  /*1bf0*/  DFMA R14, R10, 2, -R8 ;  /* 0x400000000a0e782b */ /* 0x000fd00000000808 */
[----:B------:R-:W-:Y:S01]  /*1c00*/  DFMA R14, R12, 2, R14 ;  /* 0x400000000c0e782b */ /* 0x000fe2000000000e */
[----:B------:R-:W-:Y:S01]  /*1c10*/  HFMA2 R13, -RZ, RZ, 1.9912109375, 0.00128841400146484375 ;  /* 0x3ff71547ff0d7431 */ /* 0x000fe200000001ff */
[----:B------:R-:W-:-:S06]  /*1c20*/  MOV R12, 0x652b82fe ;  /* 0x652b82fe000c7802 */ /* 0x000fcc0000000f00 */
        /* <DEDUP_REMOVED lines=41> */
[----:B------:R-:W-:Y:S02]  /*1ec0*/  LEA R9, R12, R17, 0x14 ;  /* 0x000000110c097211 */ /* 0x000fe400078ea0ff */
[----:B------:R-:W-:Y:S01]  /*1ed0*/  MOV R8, R16 ;  /* 0x0000001000087202 */ /* 0x000fe20000000f00 */
[----:B------:R-:W-:Y:S06]  /*1ee0*/  @!P0 BRA `(.L_x_27) ;  /* 0x0000000000308947 */ /* 0x000fec0003800000 */
[----:B------:R-:W-:Y:S01]  /*1ef0*/  FSETP.GEU.AND P1, PT, |R11|, 4.2275390625, PT ;  /* 0x408748000b00780b */ /* 0x000fe20003f2e200 */
[C---:B------:R-:W-:Y:S02]  /*1f00*/  DADD R18, R10.reuse, +INF ;  /* 0x7ff000000a127429 */ /* 0x040fe40000000000 */
[----:B------:R-:W-:-:S08]  /*1f10*/  DSETP.GEU.AND P0, PT, R10, RZ, PT ;  /* 0x000000ff0a00722a */ /* 0x000fd00003f0e000 */
[----:B------:R-:W-:Y:S02]  /*1f20*/  FSEL R9, R19, RZ, P0 ;  /* 0x000000ff13097208 */ /* 0x000fe40000000000 */
[----:B------:R-:W-:-:S04]  /*1f30*/  @!P1 LEA.HI R8, R12, R12, RZ, 0x1 ;  /* 0x0000000c0c089211 */ /* 0x000fc800078f08ff */
[----:B------:R-:W-:Y:S02]  /*1f40*/  @!P1 SHF.R.S32.HI R11, RZ, 0x1, R8 ;  /* 0x00000001ff0b9819 */ /* 0x000fe40000011408 */
[----:B------:R-:W-:Y:S02]  /*1f50*/  FSEL R8, R18, RZ, P0 ;  /* 0x000000ff12087208 */ /* 0x000fe40000000000 */
[----:B------:R-:W-:Y:S01]  /*1f60*/  @!P1 IADD3 R10, PT, PT, R12, -R11, RZ ;  /* 0x8000000b0c0a9210 */ /* 0x000fe20007ffe0ff */
[----:B------:R-:W-:-:S03]  /*1f70*/  @!P1 IMAD R17, R11, 0x100000, R17 ;  /* 0x001000000b119824 */ /* 0x000fc600078e0211 */
[----:B------:R-:W-:Y:S02]  /*1f80*/  @!P1 LEA R11, R10, 0x3ff00000, 0x14 ;  /* 0x3ff000000a0b9811 */ /* 0x000fe400078ea0ff */
[----:B------:R-:W-:-:S06]  /*1f90*/  @!P1 MOV R10, RZ ;  /* 0x000000ff000a9202 */ /* 0x000fcc0000000f00 */
[----:B------:R-:W-:-:S11]  /*1fa0*/  @!P1 DMUL R8, R16, R10 ;  /* 0x0000000a10089228 */ /* 0x000fd60000000000 */
.L_x_27:
[----:B------:R-:W-:Y:S02]  /*1fb0*/  DFMA R14, R14, R8, R8 ;  /* 0x000000080e0e722b */ /* 0x000fe40000000008 */
[----:B------:R-:W-:-:S08]  /*1fc0*/  DSETP.NEU.AND P0, PT, |R8|, +INF , PT ;  /* 0x7ff000000800742a */ /* 0x000fd00003f0d200 */
[----:B------:R-:W-:Y:S02]  /*1fd0*/  FSEL R14, R8, R14, !P0 ;  /* 0x0000000e080e7208 */ /* 0x000fe40004000000 */
[----:B------:R-:W-:Y:S02]  /*1fe0*/  FSEL R15, R9, R15, !P0 ;  /* 0x0000000f090f7208 */ /* 0x000fe40004000000 */
[----:B------:R-:W-:Y:S02]  /*1ff0*/  MOV R8, R0 ;  /* 0x0000000000087202 */ /* 0x000fe40000000f00 */
[----:B------:R-:W-:-:S04]  /*2000*/  MOV R9, 0x0 ;  /* 0x0000000000097802 */ /* 0x000fc80000000f00 */
[----:B------:R-:W-:Y:S05]  /*2010*/  RET.REL.NODEC R8 `(_Z14elementWise_fpiiPfS_S_S_S_S_S_S_S_S_S_S_b) ;  /* 0xffffffdc08f87950 */ /* 0x000fea0003c3ffff */
.L_x_28:
        /* <DEDUP_REMOVED lines=14> */
.L_x_50:


//--------------------- .text._Z10pw_sigmoidPfS_i --------------------------
	.section	.text._Z10pw_sigmoidPfS_i,"ax",@progbits
	.align	128
        .global         _Z10pw_sigmoidPfS_i
        .type           _Z10pw_sigmoidPfS_i,@function
        .size           _Z10pw_sigmoidPfS_i,(.L_x_51 - _Z10pw_sigmoidPfS_i)
        .other          _Z10pw_sigmoidPfS_i,@"STO_CUDA_ENTRY STV_DEFAULT"
_Z10pw_sigmoidPfS_i:
.text._Z10pw_sigmoidPfS_i:
[----:B------:R-:W-:Y:S01]  /*0000*/  LDC R1, c[0x0][0x37c] ;  /* 0x0000df00ff017b82 */ /* 0x000fe20000000800 */
[----:B------:R-:W0:Y:S07]  /*0010*/  S2R R0, SR_TID.X ;  /* 0x0000000000007919 */ /* 0x000e2e0000002100 */
[----:B------:R-:W0:Y:S01]  /*0020*/  S2UR UR4, SR_CTAID.X ;  /* 0x00000000000479c3 */ /* 0x000e220000002500 */
[----:B------:R-:W1:Y:S07]  /*0030*/  LDCU UR5, c[0x0][0x390] ;  /* 0x00007200ff0577ac */ /* 0x000e6e0008000800 */
[----:B------:R-:W0:Y:S02]  /*0040*/  LDC R3, c[0x0][0x360] ;  /* 0x0000d800ff037b82 */ /* 0x000e240000000800 */
[----:B0-----:R-:W-:-:S05]  /*0050*/  IMAD R3, R3, UR4, R0 ;  /* 0x0000000403037c24 */ /* 0x001fca000f8e0200 */
[----:B-1----:R-:W-:-:S13]  /*0060*/  ISETP.GE.AND P0, PT, R3, UR5, PT ;  /* 0x0000000503007c0c */ /* 0x002fda000bf06270 */
[----:B------:R-:W-:Y:S05]  /*0070*/  @P0 EXIT ;  /* 0x000000000000094d */ /* 0x000fea0003800000 */
[----:B------:R-:W0:Y:S01]  /*0080*/  LDC.64 R4, c[0x0][0x388] ;  /* 0x0000e200ff047b82 */ /* 0x000e220000000a00 */
[----:B------:R-:W1:Y:S01]  /*0090*/  LDCU.64 UR4, c[0x0][0x358] ;  /* 0x00006b00ff0477ac */ /* 0x000e620008000a00 */
[----:B0-----:R-:W-:-:S06]  /*00a0*/  IMAD.WIDE R4, R3, 0x4, R4 ;  /* 0x0000000403047825 */ /* 0x001fcc00078e0204 */
[----:B-1----:R-:W2:Y:S01]  /*00b0*/  LDG.E R4, desc[UR4][R4.64] ;  /* 0x0000000404047981 */ /* 0x002ea2000c1e1900 */
[----:B------:R-:W-:Y:S01]  /*00c0*/  IMAD.MOV.U32 R7, RZ, RZ, 0x3bbb989d ;  /* 0x3bbb989dff077424 */ /* 0x000fe200078e00ff */
[----:B------:R-:W-:Y:S01]  /*00d0*/  BSSY.RECONVERGENT B0, `(.L_x_29) ;  /* 0x0000015000007945 */ /* 0x000fe20003800200 */
[----:B------:R-:W-:Y:S02]  /*00e0*/  IMAD.MOV.U32 R9, RZ, RZ, 0x437c0000 ;  /* 0x437c0000ff097424 */ /* 0x000fe400078e00ff */
[----:B--2---:R-:W-:-:S04]  /*00f0*/  FFMA.SAT R0, R4, -R7, 0.5 ;  /* 0x3f00000004007423 */ /* 0x004fc80000002807 */
        /* <DEDUP_REMOVED lines=11> */
[----:B------:R-:W-:-:S07]  /*01b0*/  MOV R4, 0x1d0 ;  /* 0x000001d000047802 */ /* 0x000fce0000000f00 */
[----:B------:R-:W-:Y:S05]  /*01c0*/  CALL.REL.NOINC `($__internal_1_$__cuda_sm20_rcp_rn_f32_slowpath) ;  /* 0x0000000000287944 */ /* 0x000fea0003c00000 */
[----:B------:R-:W-:Y:S05]  /*01d0*/  BRA `(.L_x_31) ;  /* 0x0000000000107947 */ /* 0x000fea0003800000 */
.L_x_30:
[----:B------:R-:W0:Y:S02]  /*01e0*/  MUFU.RCP R7, R0 ;  /* 0x0000000000077308 */ /* 0x000e240000001000 */
[----:B0-----:R-:W-:-:S04]  /*01f0*/  FFMA R2, R0, R7, -1 ;  /* 0xbf80000000027423 */ /* 0x001fc80000000007 */
[----:B------:R-:W-:-:S04]  /*0200*/  FADD.FTZ R2, -R2, -RZ ;  /* 0x800000ff02027221 */ /* 0x000fc80000010100 */
[----:B------:R-:W-:-:S07]  /*0210*/  FFMA R7, R7, R2, R7 ;  /* 0x0000000207077223 */ /* 0x000fce0000000007 */
.L_x_31:
[----:B------:R-:W-:Y:S05]  /*0220*/  BSYNC.RECONVERGENT B0 ;  /* 0x0000000000007941 */ /* 0x000fea0003800200 */
.L_x_29:
[----:B------:R-:W0:Y:S02]  /*0230*/  LDC.64 R4, c[0x0][0x380] ;  /* 0x0000e000ff047b82 */ /* 0x000e240000000a00 */
[----:B0-----:R-:W-:-:S05]  /*0240*/  IMAD.WIDE R2, R3, 0x4, R4 ;  /* 0x0000000403027825 */ /* 0x001fca00078e0204 */
[----:B------:R-:W-:Y:S01]  /*0250*/  STG.E desc[UR4][R2.64], R7 ;  /* 0x0000000702007986 */ /* 0x000fe2000c101904 */
[----:B------:R-:W-:Y:S05]  /*0260*/  EXIT ;  /* 0x000000000000794d */ /* 0x000fea0003800000 */
        .weak           $__internal_1_$__cuda_sm20_rcp_rn_f32_slowpath
        .type           $__internal_1_$__cuda_sm20_rcp_rn_f32_slowpath,@function
        .size           $__internal_1_$__cuda_sm20_rcp_rn_f32_slowpath,(.L_x_51 - $__internal_1_$__cuda_sm20_rcp_rn_f32_slowpath)
$__internal_1_$__cuda_sm20_rcp_rn_f32_slowpath:
        /* <DEDUP_REMOVED lines=15> */
.L_x_33:
[----:B------:R-:W-:-:S05]  /*0360*/  VIADD R5, R2, 0xffffff03 ;  /* 0xffffff0302057836 */ /* 0x000fca0000000000 */
[----:B------:R-:W-:-:S13]  /*0370*/  ISETP.GT.U32.AND P0, PT, R5, 0x1, PT ;  /* 0x000000010500780c */ /* 0x000fda0003f04070 */
[----:B------:R-:W-:Y:S05]  /*0380*/  @P0 BRA `(.L_x_35) ;  /* 0x0000000000780947 */ /* 0x000fea0003800000 */
[----:B------:R-:W-:Y:S01]  /*0390*/  LOP3.LUT R6, R0, 0x7fffff, RZ, 0xc0, !PT ;  /* 0x007fffff00067812 */ /* 0x000fe200078ec0ff */
[----:B------:R-:W-:-:S03]  /*03a0*/  IMAD.MOV.U32 R10, RZ, RZ, 0x3 ;  /* 0x00000003ff0a7424 */ /* 0x000fc600078e00ff */
        /* <DEDUP_REMOVED lines=11> */
[----:B------:R-:W-:Y:S02]  /*0460*/  LOP3.LUT R6, R11, R8, RZ, 0xc0, !PT ;  /* 0x000000080b067212 */ /* 0x000fe400078ec0ff */
[----:B------:R-:W-:-:S02]  /*0470*/  IADD3 R7, PT, PT, -R7, RZ, RZ ;  /* 0x000000ff07077210 */ /* 0x000fc40007ffe1ff */
[-C--:B------:R-:W-:Y:S02]  /*0480*/  SHF.R.U32.HI R6, RZ, R5.reuse, R6 ;  /* 0x00000005ff067219 */ /* 0x080fe40000011606 */
[----:B------:R-:W-:Y:S02]  /*0490*/  LOP3.LUT P1, RZ, R7, R5, R8, 0xf8, !PT ;  /* 0x0000000507ff7212 */ /* 0x000fe4000782f808 */
[C---:B------:R-:W-:Y:S02]  /*04a0*/  LOP3.LUT P0, RZ, R6.reuse, 0x1, RZ, 0xc0, !PT ;  /* 0x0000000106ff7812 */ /* 0x040fe4000780c0ff */
[----:B------:R-:W-:-:S04]  /*04b0*/  LOP3.LUT P2, RZ, R6, 0x2, RZ, 0xc0, !PT ;  /* 0x0000000206ff7812 */ /* 0x000fc8000784c0ff */
[----:B------:R-:W-:Y:S02]  /*04c0*/  PLOP3.LUT P0, PT, P0, P1, P2, 0xe0, 0x0 ;  /* 0x000000000000781c */ /* 0x000fe40000703c20 */
[----:B------:R-:W-:Y:S02]  /*04d0*/  LOP3.LUT P1, RZ, R0, 0x7fffff, RZ, 0xc0, !PT ;  /* 0x007fffff00ff7812 */ /* 0x000fe4000782c0ff */
[----:B------:R-:W-:-:S05]  /*04e0*/  SEL R5, RZ, 0x1, !P0 ;  /* 0x00000001ff057807 */ /* 0x000fca0004000000 */
[----:B------:R-:W-:-:S05]  /*04f0*/  IMAD.MOV R5, RZ, RZ, -R5 ;  /* 0x000000ffff057224 */ /* 0x000fca00078e0a05 */
[----:B------:R-:W-:Y:S02]  /*0500*/  ISETP.GE.AND P0, PT, R5, RZ, PT ;  /* 0x000000ff0500720c */ /* 0x000fe40003f06270 */
[----:B------:R-:W-:-:S04]  /*0510*/  IADD3 R5, PT, PT, R2, -0xfc, RZ ;  /* 0xffffff0402057810 */ /* 0x000fc80007ffe0ff */
[----:B------:R-:W-:-:S07]  /*0520*/  SHF.R.U32.HI R5, RZ, R5, R8 ;  /* 0x00000005ff057219 */ /* 0x000fce0000011608 */
[----:B------:R-:W-:-:S05]  /*0530*/  @!P0 VIADD R5, R5, 0x1 ;  /* 0x0000000105058836 */ /* 0x000fca0000000000 */
[----:B------:R-:W-:-:S04]  /*0540*/  @!P1 SHF.L.U32 R5, R5, 0x1, RZ ;  /* 0x0000000105059819 */ /* 0x000fc800000006ff */
[----:B------:R-:W-:Y:S01]  /*0550*/  LOP3.LUT R5, R5, 0x80000000, R0, 0xf8, !PT ;  /* 0x8000000005057812 */ /* 0x000fe200078ef800 */
[----:B------:R-:W-:Y:S06]  /*0560*/  BRA `(.L_x_34) ;  /* 0x0000000000047947 */ /* 0x000fec0003800000 */
.L_x_35:
[----:B------:R0:W1:Y:S02]  /*0570*/  MUFU.RCP R5, R0 ;  /* 0x0000000000057308 */ /* 0x0000640000001000 */
.L_x_34:
[----:B------:R-:W-:Y:S05]  /*0580*/  BSYNC.RECONVERGENT B1 ;  /* 0x0000000000017941 */ /* 0x000fea0003800200 */
.L_x_32:
[----:B-1----:R-:W-:Y:S02]  /*0590*/  IMAD.MOV.U32 R7, RZ, RZ, R5 ;  /* 0x000000ffff077224 */ /* 0x002fe400078e0005 */
[----:B------:R-:W-:-:S04]  /*05a0*/  HFMA2 R5, -RZ, RZ, 0, 0 ;  /* 0x00000000ff057431 */ /* 0x000fc800000001ff */
[----:B0-----:R-:W-:Y:S05]  /*05b0*/  RET.REL.NODEC R4 `(_Z10pw_sigmoidPfS_i) ;  /* 0xfffffff804907950 */ /* 0x001fea0003c3ffff */
.L_x_36:
        /* <DEDUP_REMOVED lines=12> */
.L_x_51:


//--------------------- .text._Z7pw_tanhPfS_i     --------------------------
	.section	.text._Z7pw_tanhPfS_i,"ax",@progbits
	.align	128
        .global         _Z7pw_tanhPfS_i
        .type           _Z7pw_tanhPfS_i,@function
        .size           _Z7pw_tanhPfS_i,(.L_x_56 - _Z7pw_tanhPfS_i)
        .other          _Z7pw_tanhPfS_i,@"STO_CUDA_ENTRY STV_DEFAULT"
_Z7pw_tanhPfS_i:
.text._Z7pw_tanhPfS_i:
        /* <DEDUP_REMOVED lines=9> */
[----:B------:R-:W1:Y:S07]  /*0090*/  LDCU.64 UR4, c[0x0][0x358] ;  /* 0x00006b00ff0477ac */ /* 0x000e6e0008000a00 */
[----:B------:R-:W2:Y:S01]  /*00a0*/  LDC.64 R4, c[0x0][0x380] ;  /* 0x0000e000ff047b82 */ /* 0x000ea20000000a00 */
[----:B0-----:R-:W-:-:S05]  /*00b0*/  IMAD.WIDE R2, R7, 0x4, R2 ;  /* 0x0000000407027825 */ /* 0x001fca00078e0202 */
[----:B-1----:R2:W3:Y:S01]  /*00c0*/  LDG.E R6, desc[UR4][R2.64] ;  /* 0x0000000402067981 */ /* 0x0024e2000c1e1900 */
[----:B------:R-:W-:Y:S01]  /*00d0*/  MOV R10, 0x3c80f082 ;  /* 0x3c80f082000a7802 */ /* 0x000fe20000000f00 */
[----:B------:R-:W-:Y:S02]  /*00e0*/  HFMA2 R9, -RZ, RZ, 1.875, 0 ;  /* 0x3f800000ff097431 */ /* 0x000fe400000001ff */
[----:B--2---:R-:W-:-:S04]  /*00f0*/  IMAD.WIDE R2, R7, 0x4, R4 ;  /* 0x0000000407027825 */ /* 0x004fc800078e0204 */
[C---:B---3--:R-:W-:Y:S01]  /*0100*/  FMUL R0, |R6|.reuse, 2.8853900432586669922 ;  /* 0x4038aa3b06007820 */ /* 0x048fe20000400200 */
[C---:B------:R-:W-:Y:S01]  /*0110*/  FMUL R11, R6.reuse, R6 ;  /* 0x00000006060b7220 */ /* 0x040fe20000400000 */
[C---:B------:R-:W-:Y:S02]  /*0120*/  FSETP.GE.AND P1, PT, |R6|.reuse, 0.60000002384185791016, PT ;  /* 0x3f19999a0600780b */ /* 0x040fe40003f26200 */
[----:B------:R-:W-:Y:S01]  /*0130*/  FSETP.GE.AND P0, PT, |R6|, 9.010913848876953125, PT ;  /* 0x41102cb40600780b */ /* 0x000fe20003f06200 */
[C---:B------:R-:W-:Y:S01]  /*0140*/  FFMA R10, R11.reuse, R10, -0.052303962409496307373 ;  /* 0xbd563cae0b0a7423 */ /* 0x040fe2000000000a */
[----:B------:R-:W0:Y:S02]  /*0150*/  MUFU.EX2 R0, R0 ;  /* 0x0000000000007308 */ /* 0x000e240000000800 */
[----:B0-----:R-:W-:Y:S01]  /*0160*/  FADD R8, R0, 1 ;  /* 0x3f80000000087421 */ /* 0x001fe20000000000 */
[----:B------:R-:W-:-:S04]  /*0170*/  FFMA R0, R11, R10, 0.1331529766321182251 ;  /* 0x3e0859410b007423 */ /* 0x000fc8000000000a */
[C---:B------:R-:W-:Y:S01]  /*0180*/  FFMA R0, R11.reuse, R0, -0.33332768082618713379 ;  /* 0xbeaaa9ed0b007423 */ /* 0x040fe20000000000 */
[----:B------:R-:W0:Y:S03]  /*0190*/  MUFU.RCP R8, R8 ;  /* 0x0000000800087308 */ /* 0x000e260000001000 */
[----:B------:R-:W-:Y:S01]  /*01a0*/  FFMA R11, R11, R0, RZ ;  /* 0x000000000b0b7223 */ /* 0x000fe200000000ff */
[----:B0-----:R-:W-:-:S05]  /*01b0*/  FFMA R9, R8, -2, R9 ;  /* 0xc000000008097823 */ /* 0x001fca0000000009 */
[----:B------:R-:W-:-:S04]  /*01c0*/  FSEL R9, R9, 1, !P0 ;  /* 0x3f80000009097808 */ /* 0x000fc80004000000 */
[--C-:B------:R-:W-:Y:S01]  /*01d0*/  LOP3.LUT R9, R9, 0x80000000, R6.reuse, 0xb8, !PT ;  /* 0x8000000009097812 */ /* 0x100fe200078eb806 */
[----:B------:R-:W-:-:S05]  /*01e0*/  @!P1 FFMA R9, R6, R11, R6 ;  /* 0x0000000b06099223 */ /* 0x000fca0000000006 */
[----:B------:R-:W-:Y:S01]  /*01f0*/  STG.E desc[UR4][R2.64], R9 ;  /* 0x0000000902007986 */ /* 0x000fe2000c101904 */
[----:B------:R-:W-:Y:S05]  /*0200*/  EXIT ;  /* 0x000000000000794d */ /* 0x000fea0003800000 */
.L_x_37:
        /* <DEDUP_REMOVED lines=15> */
.L_x_56:


//--------------------- .text._Z9pw_vecMulPfS_S_i --------------------------
	.section	.text._Z9pw_vecMulPfS_S_i,"ax",@progbits
	.align	128
        .global         _Z9pw_vecMulPfS_S_i
        .type           _Z9pw_vecMulPfS_S_i,@function
        .size           _Z9pw_vecMulPfS_S_i,(.L_x_57 - _Z9pw_vecMulPfS_S_i)
        .other          _Z9pw_vecMulPfS_S_i,@"STO_CUDA_ENTRY STV_DEFAULT"
_Z9pw_vecMulPfS_S_i:
.text._Z9pw_vecMulPfS_S_i:
        /* <DEDUP_REMOVED lines=10> */
[----:B------:R-:W2:Y:S08]  /*00a0*/  LDC.64 R4, c[0x0][0x390] ;  /* 0x0000e400ff047b82 */ /* 0x000eb00000000a00 */
[----:B------:R-:W3:Y:S01]  /*00b0*/  LDC.64 R6, c[0x0][0x380] ;  /* 0x0000e000ff067b82 */ /* 0x000ee20000000a00 */
[----:B0-----:R-:W-:-:S06]  /*00c0*/  IMAD.WIDE R2, R9, 0x4, R2 ;  /* 0x0000000409027825 */ /* 0x001fcc00078e0202 */
[----:B-1----:R-:W4:Y:S01]  /*00d0*/  LDG.E R2, desc[UR4][R2.64] ;  /* 0x0000000402027981 */ /* 0x002f22000c1e1900 */
[----:B--2---:R-:W-:-:S06]  /*00e0*/  IMAD.WIDE R4, R9, 0x4, R4 ;  /* 0x0000000409047825 */ /* 0x004fcc00078e0204 */
[----:B------:R-:W4:Y:S01]  /*00f0*/  LDG.E R5, desc[UR4][R4.64] ;  /* 0x0000000404057981 */ /* 0x000f22000c1e1900 */
[----:B---3--:R-:W-:-:S04]  /*0100*/  IMAD.WIDE R6, R9, 0x4, R6 ;  /* 0x0000000409067825 */ /* 0x008fc800078e0206 */
[----:B----4-:R-:W-:-:S05]  /*0110*/  FMUL R9, R2, R5 ;  /* 0x0000000502097220 */ /* 0x010fca0000400000 */
[----:B------:R-:W-:Y:S01]  /*0120*/  STG.E desc[UR4][R6.64], R9 ;  /* 0x0000000906007986 */ /* 0x000fe2000c101904 */
[----:B------:R-:W-:Y:S05]  /*0130*/  EXIT ;  /* 0x000000000000794d */ /* 0x000fea0003800000 */
.L_x_38:
        /* <DEDUP_REMOVED lines=12> */
.L_x_57:


//--------------------- .text._Z9pw_vecAddPfS_S_i --------------------------
	.section	.text._Z9pw_vecAddPfS_S_i,"ax",@progbits
	.align	128
        .global         _Z9pw_vecAddPfS_S_i
        .type           _Z9pw_vecAddPfS_S_i,@function
        .size           _Z9pw_vecAddPfS_S_i,(.L_x_58 - _Z9pw_vecAddPfS_S_i)
        .other          _Z9pw_vecAddPfS_S_i,@"STO_CUDA_ENTRY STV_DEFAULT"
_Z9pw_vecAddPfS_S_i:
.text._Z9pw_vecAddPfS_S_i:
        /* <DEDUP_REMOVED lines=17> */
[----:B----4-:R-:W-:-:S05]  /*0110*/  FADD R9, R2, R5 ;  /* 0x0000000502097221 */ /* 0x010fca0000000000 */
[----:B------:R-:W-:Y:S01]  /*0120*/  STG.E desc[UR4][R6.64], R9 ;  /* 0x0000000906007986 */ /* 0x000fe2000c101904 */
[----:B------:R-:W-:Y:S05]  /*0130*/  EXIT ;  /* 0x000000000000794d */ /* 0x000fea0003800000 */
.L_x_39:
        /* <DEDUP_REMOVED lines=12> */
.L_x_58:


//--------------------- .text._Z11pw_peepsAddPfS_S_ii --------------------------
	.section	.text._Z11pw_peepsAddPfS_S_ii,"ax",@progbits
	.align	128
        .global         _Z11pw_peepsAddPfS_S_ii
        .type           _Z11pw_peepsAddPfS_S_ii,@function
        .size           _Z11pw_peepsAddPfS_S_ii,(.L_x_59 - _Z11pw_peepsAddPfS_S_ii)
        .other          _Z11pw_peepsAddPfS_S_ii,@"STO_CUDA_ENTRY STV_DEFAULT"
_Z11pw_peepsAddPfS_S_ii:
.text._Z11pw_peepsAddPfS_S_ii:
        /* <DEDUP_REMOVED lines=8> */
[----:B------:R-:W0:Y:S01]  /*0080*/  LDC R8, c[0x0][0x39c] ;  /* 0x0000e700ff087b82 */ /* 0x000e220000000800 */
[----:B------:R-:W-:Y:S01]  /*0090*/  ISETP.GE.AND P2, PT, R9, RZ, PT ;  /* 0x000000ff0900720c */ /* 0x000fe20003f46270 */
[----:B------:R-:W1:Y:S06]  /*00a0*/  LDCU.64 UR4, c[0x0][0x358] ;  /* 0x00006b00ff0477ac */ /* 0x000e6c0008000a00 */
[----:B------:R-:W2:Y:S01]  /*00b0*/  LDC.64 R6, c[0x0][0x380] ;  /* 0x0000e000ff067b82 */ /* 0x000ea20000000a00 */
[----:B0-----:R-:W-:-:S04]  /*00c0*/  IABS R11, R8 ;  /* 0x00000008000b7213 */ /* 0x001fc80000000000 */
[----:B------:R-:W0:Y:S01]  /*00d0*/  I2F.RP R0, R11 ;  /* 0x0000000b00007306 */ /* 0x000e220000209400 */
[----:B--2---:R-:W-:-:S07]  /*00e0*/  IMAD.WIDE R6, R9, 0x4, R6 ;  /* 0x0000000409067825 */ /* 0x004fce00078e0206 */
[----:B0-----:R-:W0:Y:S02]  /*00f0*/  MUFU.RCP R0, R0 ;  /* 0x0000000000007308 */ /* 0x001e240000001000 */
[----:B0-----:R-:W-:-:S06]  /*0100*/  IADD3 R2, PT, PT, R0, 0xffffffe, RZ ;  /* 0x0ffffffe00027810 */ /* 0x001fcc0007ffe0ff */
[----:B------:R0:W2:Y:S02]  /*0110*/  F2I.FTZ.U32.TRUNC.NTZ R3, R2 ;  /* 0x0000000200037305 */ /* 0x0000a4000021f000 */
[----:B0-----:R-:W-:Y:S01]  /*0120*/  IMAD.MOV.U32 R2, RZ, RZ, RZ ;  /* 0x000000ffff027224 */ /* 0x001fe200078e00ff */
[----:B--2---:R-:W-:-:S05]  /*0130*/  IADD3 R4, PT, PT, RZ, -R3, RZ ;  /* 0x80000003ff047210 */ /* 0x004fca0007ffe0ff */
[----:B------:R-:W-:Y:S01]  /*0140*/  IMAD R5, R4, R11, RZ ;  /* 0x0000000b04057224 */ /* 0x000fe200078e02ff */
[----:B------:R-:W-:-:S03]  /*0150*/  IABS R4, R9 ;  /* 0x0000000900047213 */ /* 0x000fc60000000000 */
[----:B------:R-:W-:-:S06]  /*0160*/  IMAD.HI.U32 R3, R3, R5, R2 ;  /* 0x0000000503037227 */ /* 0x000fcc00078e0002 */
[----:B------:R-:W-:-:S05]  /*0170*/  IMAD.HI.U32 R3, R3, R4, RZ ;  /* 0x0000000403037227 */ /* 0x000fca00078e00ff */
[----:B------:R-:W-:-:S05]  /*0180*/  IADD3 R3, PT, PT, -R3, RZ, RZ ;  /* 0x000000ff03037210 */ /* 0x000fca0007ffe1ff */
[C---:B------:R-:W-:Y:S02]  /*0190*/  IMAD R0, R11.reuse, R3, R4 ;  /* 0x000000030b007224 */ /* 0x040fe400078e0204 */
[----:B------:R-:W0:Y:S03]  /*01a0*/  LDC.64 R4, c[0x0][0x390] ;  /* 0x0000e400ff047b82 */ /* 0x000e260000000a00 */
[----:B------:R-:W-:-:S05]  /*01b0*/  ISETP.GT.U32.AND P0, PT, R11, R0, PT ;  /* 0x000000000b00720c */ /* 0x000fca0003f04070 */
[----:B------:R-:W2:Y:S08]  /*01c0*/  LDC.64 R2, c[0x0][0x388] ;  /* 0x0000e200ff027b82 */ /* 0x000eb00000000a00 */
[----:B------:R-:W-:Y:S01]  /*01d0*/  @!P0 IMAD.IADD R0, R0, 0x1, -R11 ;  /* 0x0000000100008824 */ /* 0x000fe200078e0a0b */
[----:B------:R-:W-:-:S04]  /*01e0*/  ISETP.NE.AND P0, PT, R8, RZ, PT ;  /* 0x000000ff0800720c */ /* 0x000fc80003f05270 */
[----:B------:R-:W-:Y:S01]  /*01f0*/  ISETP.GT.U32.AND P1, PT, R11, R0, PT ;  /* 0x000000000b00720c */ /* 0x000fe20003f24070 */
[----:B0-----:R-:W-:Y:S02]  /*0200*/  IMAD.WIDE R4, R9, 0x4, R4 ;  /* 0x0000000409047825 */ /* 0x001fe400078e0204 */
[----:B-1----:R-:W3:Y:S04]  /*0210*/  LDG.E R9, desc[UR4][R6.64] ;  /* 0x0000000406097981 */ /* 0x002ee8000c1e1900 */
[----:B------:R-:W3:Y:S06]  /*0220*/  LDG.E R5, desc[UR4][R4.64] ;  /* 0x0000000404057981 */ /* 0x000eec000c1e1900 */
[----:B------:R-:W-:-:S05]  /*0230*/  @!P1 IADD3 R0, PT, PT, R0, -R11, RZ ;  /* 0x8000000b00009210 */ /* 0x000fca0007ffe0ff */
[----:B------:R-:W-:Y:S01]  /*0240*/  @!P2 IMAD.MOV R0, RZ, RZ, -R0 ;  /* 0x000000ffff00a224 */ /* 0x000fe200078e0a00 */
[----:B------:R-:W-:-:S05]  /*0250*/  @!P0 LOP3.LUT R0, RZ, R8, RZ, 0x33, !PT ;  /* 0x00000008ff008212 */ /* 0x000fca00078e33ff */
[----:B--2---:R-:W-:-:S06]  /*0260*/  IMAD.WIDE R2, R0, 0x4, R2 ;  /* 0x0000000400027825 */ /* 0x004fcc00078e0202 */
[----:B------:R-:W3:Y:S02]  /*0270*/  LDG.E R2, desc[UR4][R2.64] ;  /* 0x0000000402027981 */ /* 0x000ee4000c1e1900 */
[----:B---3--:R-:W-:-:S05]  /*0280*/  FFMA R9, R2, R5, R9 ;  /* 0x0000000502097223 */ /* 0x008fca0000000009 */
[----:B------:R-:W-:Y:S01]  /*0290*/  STG.E desc[UR4][R6.64], R9 ;  /* 0x0000000906007986 */ /* 0x000fe2000c101904 */
[----:B------:R-:W-:Y:S05]  /*02a0*/  EXIT ;  /* 0x000000000000794d */ /* 0x000fea0003800000 */
.L_x_40:
        /* <DEDUP_REMOVED lines=13> */
.L_x_59:


//--------------------- .text._Z10pw_biasAddPfS_ii --------------------------
	.section	.text._Z10pw_biasAddPfS_ii,"ax",@progbits
	.align	128
        .global         _Z10pw_biasAddPfS_ii
        .type           _Z10pw_biasAddPfS_ii,@function
        .size           _Z10pw_biasAddPfS_ii,(.L_x_60 - _Z10pw_biasAddPfS_ii)
        .other          _Z10pw_biasAddPfS_ii,@"STO_CUDA_ENTRY STV_DEFAULT"
_Z10pw_biasAddPfS_ii:
.text._Z10pw_biasAddPfS_ii:
        /* <DEDUP_REMOVED lines=10> */
[----:B------:R-:W1:Y:S01]  /*00a0*/  LDCU.64 UR4, c[0x0][0x358] ;  /* 0x00006b00ff0477ac */ /* 0x000e620008000a00 */
[----:B0-----:R-:W-:-:S04]  /*00b0*/  IABS R9, R6 ;  /* 0x0000000600097213 */ /* 0x001fc80000000000 */
[----:B------:R-:W0:Y:S08]  /*00c0*/  I2F.RP R0, R9 ;  /* 0x0000000900007306 */ /* 0x000e300000209400 */
        /* <DEDUP_REMOVED lines=17> */
[----:B--2---:R-:W-:-:S12]  /*01e0*/  IMAD.WIDE R4, R7, 0x4, R4 ;  /* 0x0000000407047825 */ /* 0x004fd800078e0204 */
[----:B------:R-:W-:Y:S01]  /*01f0*/  @!P1 IADD3 R0, PT, PT, R0, -R9, RZ ;  /* 0x8000000900009210 */ /* 0x000fe20007ffe0ff */
[----:B-1----:R-:W2:Y:S04]  /*0200*/  LDG.E R7, desc[UR4][R4.64] ;  /* 0x0000000404077981 */ /* 0x002ea8000c1e1900 */
[----:B------:R-:W-:Y:S01]  /*0210*/  @!P2 IMAD.MOV R0, RZ, RZ, -R0 ;  /* 0x000000ffff00a224 */ /* 0x000fe200078e0a00 */
[----:B------:R-:W-:-:S05]  /*0220*/  @!P0 LOP3.LUT R0, RZ, R6, RZ, 0x33, !PT ;  /* 0x00000006ff008212 */ /* 0x000fca00078e33ff */
[----:B0-----:R-:W-:-:S06]  /*0230*/  IMAD.WIDE R2, R0, 0x4, R2 ;  /* 0x0000000400027825 */ /* 0x001fcc00078e0202 */
[----:B------:R-:W2:Y:S02]  /*0240*/  LDG.E R2, desc[UR4][R2.64] ;  /* 0x0000000402027981 */ /* 0x000ea4000c1e1900 */
[----:B--2---:R-:W-:-:S05]  /*0250*/  FADD R7, R2, R7 ;  /* 0x0000000702077221 */ /* 0x004fca0000000000 */
[----:B------:R-:W-:Y:S01]  /*0260*/  STG.E desc[UR4][R4.64], R7 ;  /* 0x0000000704007986 */ /* 0x000fe2000c101904 */
[----:B------:R-:W-:Y:S05]  /*0270*/  EXIT ;  /* 0x000000000000794d */ /* 0x000fea0003800000 */
.L_x_41:
        /* <DEDUP_REMOVED lines=16> */
.L_x_60:


//--------------------- .text._Z13pw_de_sigmoidPfS_i --------------------------
	.section	.text._Z13pw_de_sigmoidPfS_i,"ax",@progbits
	.align	128
        .global         _Z13pw_de_sigmoidPfS_i
        .type           _Z13pw_de_sigmoidPfS_i,@function
        .size           _Z13pw_de_sigmoidPfS_i,(.L_x_61 - _Z13pw_de_sigmoidPfS_i)
        .other          _Z13pw_de_sigmoidPfS_i,@"STO_CUDA_ENTRY STV_DEFAULT"
_Z13pw_de_sigmoidPfS_i:
.text._Z13pw_de_sigmoidPfS_i:
        /* <DEDUP_REMOVED lines=11> */
[----:B0-----:R-:W-:-:S06]  /*00b0*/  IMAD.WIDE R2, R7, 0x4, R2 ;  /* 0x0000000407027825 */ /* 0x001fcc00078e0202 */
[----:B-1----:R-:W3:Y:S01]  /*00c0*/  LDG.E R2, desc[UR4][R2.64] ;  /* 0x0000000402027981 */ /* 0x002ee2000c1e1900 */
[----:B--2---:R-:W-:-:S04]  /*00d0*/  IMAD.WIDE R4, R7, 0x4, R4 ;  /* 0x0000000407047825 */ /* 0x004fc800078e0204 */
[----:B---3--:R-:W-:-:S04]  /*00e0*/  FADD R9, -R2, 1 ;  /* 0x3f80000002097421 */ /* 0x008fc80000000100 */
[----:B------:R-:W-:-:S05]  /*00f0*/  FMUL R9, R2, R9 ;  /* 0x0000000902097220 */ /* 0x000fca0000400000 */
[----:B------:R-:W-:Y:S01]  /*0100*/  STG.E desc[UR4][R4.64], R9 ;  /* 0x0000000904007986 */ /* 0x000fe2000c101904 */
[----:B------:R-:W-:Y:S05]  /*0110*/  EXIT ;  /* 0x000000000000794d */ /* 0x000fea0003800000 */
.L_x_42:
        /* <DEDUP_REMOVED lines=14> */
.L_x_61:


//--------------------- .text._Z10pw_de_tanhPfS_i --------------------------
	.section	.text._Z10pw_de_tanhPfS_i,"ax",@progbits
	.align	128
        .global         _Z10pw_de_tanhPfS_i
        .type           _Z10pw_de_tanhPfS_i,@function
        .size           _Z10pw_de_tanhPfS_i,(.L_x_52 - _Z10pw_de_tanhPfS_i)
        .other          _Z10pw_de_tanhPfS_i,@"STO_CUDA_ENTRY STV_DEFAULT"
_Z10pw_de_tanhPfS_i:
.text._Z10pw_de_tanhPfS_i:
        /* <DEDUP_REMOVED lines=10> */
[----:B0-----:R-:W-:-:S05]  /*00a0*/  IMAD.WIDE R6, R2, 0x4, R6 ;  /* 0x0000000402067825 */ /* 0x001fca00078e0206 */
[----:B-1----:R-:W2:Y:S01]  /*00b0*/  LDG.E R3, desc[UR4][R6.64] ;  /* 0x0000000406037981 */ /* 0x002ea2000c1e1900 */
[----:B------:R-:W-:Y:S01]  /*00c0*/  BSSY.RECONVERGENT B0, `(.L_x_43) ;  /* 0x0000004000007945 */ /* 0x000fe20003800200 */
[----:B------:R-:W-:Y:S01]  /*00d0*/  MOV R0, 0x100 ;  /* 0x0000010000007802 */ /* 0x000fe20000000f00 */
[----:B--2---:R0:W1:Y:S06]  /*00e0*/  F2F.F64.F32 R4, R3 ;  /* 0x0000000300047310 */ /* 0x00406c0000201800 */
[----:B01----:R-:W-:Y:S05]  /*00f0*/  CALL.REL.NOINC `($_Z10pw_de_tanhPfS_i$__internal_accurate_pow) ;  /* 0x0000000000647944 */ /* 0x003fea0003c00000 */
[----:B------:R-:W-:Y:S05]  /*0100*/  BSYNC.RECONVERGENT B0 ;  /* 0x0000000000007941 */ /* 0x000fea0003800200 */
.L_x_43:
[----:B------:R-:W-:Y:S01]  /*0110*/  DADD R6, R4, 2 ;  /* 0x4000000004067429 */ /* 0x000fe20000000000 */
[----:B------:R-:W0:Y:S01]  /*0120*/  LDC.64 R8, c[0x0][0x380] ;  /* 0x0000e000ff087b82 */ /* 0x000e220000000a00 */
[----:B------:R-:W-:Y:S01]  /*0130*/  FSETP.NEU.AND P0, PT, R3, RZ, PT ;  /* 0x000000ff0300720b */ /* 0x000fe20003f0d000 */
[----:B------:R-:W-:Y:S07]  /*0140*/  BSSY.RECONVERGENT B0, `(.L_x_44) ;  /* 0x000000d000007945 */ /* 0x000fee0003800200 */
[----:B------:R-:W-:Y:S01]  /*0150*/  LOP3.LUT R6, R7, 0x7ff00000, RZ, 0xc0, !PT ;  /* 0x7ff0000007067812 */ /* 0x000fe200078ec0ff */
[----:B------:R-:W-:-:S03]  /*0160*/  IMAD.MOV.U32 R7, RZ, RZ, R11 ;  /* 0x000000ffff077224 */ /* 0x000fc600078e000b */
[----:B------:R-:W-:Y:S01]  /*0170*/  ISETP.NE.AND P1, PT, R6, 0x7ff00000, PT ;  /* 0x7ff000000600780c */ /* 0x000fe20003f25270 */
[----:B------:R-:W-:Y:S01]  /*0180*/  IMAD.MOV.U32 R6, RZ, RZ, R10 ;  /* 0x000000ffff067224 */ /* 0x000fe200078e000a */
[----:B------:R-:W-:-:S11]  /*0190*/  @!P0 CS2R R6, SRZ ;  /* 0x0000000000068805 */ /* 0x000fd6000001ff00 */
[----:B------:R-:W-:Y:S05]  /*01a0*/  @P1 BRA `(.L_x_45) ;  /* 0x0000000000181947 */ /* 0x000fea0003800000 */
[----:B------:R-:W-:-:S13]  /*01b0*/  FSETP.NAN.AND P0, PT, R3, R3, PT ;  /* 0x000000030300720b */ /* 0x000fda0003f08000 */
[----:B------:R-:W-:Y:S01]  /*01c0*/  @P0 DADD R6, R4, 2 ;  /* 0x4000000004060429 */ /* 0x000fe20000000000 */
[----:B------:R-:W-:Y:S10]  /*01d0*/  @P0 BRA `(.L_x_45) ;  /* 0x00000000000c0947 */ /* 0x000ff40003800000 */
[----:B------:R-:W-:-:S14]  /*01e0*/  DSETP.NEU.AND P0, PT, |R4|, +INF , PT ;  /* 0x7ff000000400742a */ /* 0x000fdc0003f0d200 */
[----:B------:R-:W-:Y:S02]  /*01f0*/  @!P0 IMAD.MOV.U32 R6, RZ, RZ, 0x0 ;  /* 0x00000000ff068424 */ /* 0x000fe400078e00ff */
[----:B------:R-:W-:-:S07]  /*0200*/  @!P0 IMAD.MOV.U32 R7, RZ, RZ, 0x7ff00000 ;  /* 0x7ff00000ff078424 */ /* 0x000fce00078e00ff */
.L_x_45:
[----:B------:R-:W-:Y:S05]  /*0210*/  BSYNC.RECONVERGENT B0 ;  /* 0x0000000000007941 */ /* 0x000fea0003800200 */
.L_x_44:
[----:B------:R-:W-:Y:S01]  /*0220*/  DADD R6, -R6, 1 ;  /* 0x3ff0000006067429 */ /* 0x000fe20000000100 */
[----:B------:R-:W-:Y:S01]  /*0230*/  FSETP.NEU.AND P0, PT, R3, 1, PT ;  /* 0x3f8000000300780b */ /* 0x000fe20003f0d000 */
[----:B0-----:R-:W-:-:S08]  /*0240*/  IMAD.WIDE R2, R2, 0x4, R8 ;  /* 0x0000000402027825 */ /* 0x001fd000078e0208 */
[----:B------:R-:W0:Y:S02]  /*0250*/  F2F.F32.F64 R6, R6 ;  /* 0x0000000600067310 */ /* 0x000e240000301000 */
[----:B0-----:R-:W-:-:S05]  /*0260*/  FSEL R5, R6, RZ, P0 ;  /* 0x000000ff06057208 */ /* 0x001fca0000000000 */
[----:B------:R-:W-:Y:S01]  /*0270*/  STG.E desc[UR4][R2.64], R5 ;  /* 0x0000000502007986 */ /* 0x000fe2000c101904 */
[----:B------:R-:W-:Y:S05]  /*0280*/  EXIT ;  /* 0x000000000000794d */ /* 0x000fea0003800000 */
        .type           $_Z10pw_de_tanhPfS_i$__internal_accurate_pow,@function
        .size           $_Z10pw_de_tanhPfS_i$__internal_accurate_pow,(.L_x_52 - $_Z10pw_de_tanhPfS_i$__internal_accurate_pow)
$_Z10pw_de_tanhPfS_i$__internal_accurate_pow:
[----:B------:R-:W-:Y:S01]  /*0290*/  DADD R6, -RZ, |R4| ;  /* 0x00000000ff067229 */ /* 0x000fe20000000504 */
[----:B------:R-:W-:Y:S01]  /*02a0*/  MOV R20, RZ ;  /* 0x000000ff00147202 */ /* 0x000fe20000000f00 */
[----:B------:R-:W-:Y:S01]  /*02b0*/  IMAD.MOV.U32 R18, RZ, RZ, 0x41ad3b5a ;  /* 0x41ad3b5aff127424 */ /* 0x000fe200078e00ff */
[----:B------:R-:W-:Y:S01]  /*02c0*/  UMOV UR6, 0x7d2cafe2 ;  /* 0x7d2cafe200067882 */ /* 0x000fe20000000000 */
[----:B------:R-:W-:Y:S01]  /*02d0*/  IMAD.MOV.U32 R19, RZ, RZ, 0x3ed0f5d2 ;  /* 0x3ed0f5d2ff137424 */ /* 0x000fe200078e00ff */
[----:B------:R-:W-:Y:S01]  /*02e0*/  UMOV UR7, 0x3eb0f5ff ;  /* 0x3eb0f5ff00077882 */ /* 0x000fe20000000000 */
[----:B------:R-:W-:Y:S01]  /*02f0*/  UMOV UR8, 0x3b39803f ;  /* 0x3b39803f00087882 */ /* 0x000fe20000000000 */
[----:B------:R-:W-:-:S03]  /*0300*/  UMOV UR9, 0x3c7abc9e ;  /* 0x3c7abc9e00097882 */ /* 0x000fc60000000000 */
[----:B------:R-:W-:Y:S01]  /*0310*/  ISETP.GT.U32.AND P0, PT, R7, 0xfffff, PT ;  /* 0x000fffff0700780c */ /* 0x000fe20003f04070 */
[----:B------:R-:W-:-:S12]  /*0320*/  IMAD.MOV.U32 R10, RZ, RZ, R7 ;  /* 0x000000ffff0a7224 */ /* 0x000fd800078e0007 */
[----:B------:R-:W-:-:S10]  /*0330*/  @!P0 DMUL R8, R6, 1.80143985094819840000e+16 ;  /* 0x4350000006088828 */ /* 0x000fd40000000000 */
[----:B------:R-:W-:Y:S01]  /*0340*/  @!P0 MOV R10, R9 ;  /* 0x00000009000a8202 */ /* 0x000fe20000000f00 */
[----:B------:R-:W-:-:S03]  /*0350*/  @!P0 IMAD.MOV.U32 R6, RZ, RZ, R8 ;  /* 0x000000ffff068224 */ /* 0x000fc600078e0008 */
[----:B------:R-:W-:Y:S01]  /*0360*/  LOP3.LUT R10, R10, 0x800fffff, RZ, 0xc0, !PT ;  /* 0x800fffff0a0a7812 */ /* 0x000fe200078ec0ff */
[----:B------:R-:W-:Y:S01]  /*0370*/  IMAD.MOV.U32 R14, RZ, RZ, R6 ;  /* 0x000000ffff0e7224 */ /* 0x000fe200078e0006 */
[----:B------:R-:W-:Y:S02]  /*0380*/  SHF.R.U32.HI R6, RZ, 0x14, R7 ;  /* 0x00000014ff067819 */ /* 0x000fe40000011607 */
[----:B------:R-:W-:Y:S02]  /*0390*/  LOP3.LUT R15, R10, 0x3ff00000, RZ, 0xfc, !PT ;  /* 0x3ff000000a0f7812 */ /* 0x000fe400078efcff */
[----:B------:R-:W-:Y:S02]  /*03a0*/  @!P0 LEA.HI R6, R9, 0xffffffca, RZ, 0xc ;  /* 0xffffffca09068811 */ /* 0x000fe400078f60ff */
[----:B------:R-:W-:Y:S02]  /*03b0*/  ISETP.GE.U32.AND P1, PT, R15, 0x3ff6a09f, PT ;  /* 0x3ff6a09f0f00780c */ /* 0x000fe40003f26070 */
[----:B------:R-:W-:-:S11]  /*03c0*/  IADD3 R7, PT, PT, R6, -0x3ff, RZ ;  /* 0xfffffc0106077810 */ /* 0x000fd60007ffe0ff */
[----:B------:R-:W-:Y:S02]  /*03d0*/  @P1 VIADD R11, R15, 0xfff00000 ;  /* 0xfff000000f0b1836 */ /* 0x000fe40000000000 */
[----:B------:R-:W-:Y:S02]  /*03e0*/  @P1 VIADD R7, R6, 0xfffffc02 ;  /* 0xfffffc0206071836 */ /* 0x000fe40000000000 */
[----:B------:R-:W-:-:S03]  /*03f0*/  @P1 IMAD.MOV.U32 R15, RZ, RZ, R11 ;  /* 0x000000ffff0f1224 */ /* 0x000fc600078e000b */
[----:B------:R-:W-:Y:S01]  /*0400*/  LOP3.LUT R6, R7, 0x80000000, RZ, 0x3c, !PT ;  /* 0x8000000007067812 */ /* 0x000fe200078e3cff */
[----:B------:R-:W-:Y:S02]  /*0410*/  IMAD.MOV.U32 R7, RZ, RZ, 0x43300000 ;  /* 0x43300000ff077424 */ /* 0x000fe400078e00ff */
        /* <DEDUP_REMOVED lines=8> */
[-C--:B------:R-:W-:Y:S02]  /*04a0*/  DMUL R16, R10, R10.reuse ;  /* 0x0000000a0a107228 */ /* 0x080fe40000000000 */
[----:B------:R-:W-:Y:S02]  /*04b0*/  DADD R22, R14, -R10 ;  /* 0x000000000e167229 */ /* 0x000fe4000000080a */
[----:B------:R-:W-:-:S04]  /*04c0*/  DMUL R26, R10, R10 ;  /* 0x0000000a0a1a7228 */ /* 0x000fc80000000000 */
[----:B------:R-:W-:Y:S01]  /*04d0*/  DFMA R12, R16, UR6, R18 ;  /* 0x00000006100c7c2b */ /* 0x000fe20008000012 */
[----:B------:R-:W-:Y:S01]  /*04e0*/  UMOV UR6, 0x75488a3f ;  /* 0x75488a3f00067882 */ /* 0x000fe20000000000 */
[----:B------:R-:W-:Y:S01]  /*04f0*/  UMOV UR7, 0x3ef3b20a ;  /* 0x3ef3b20a00077882 */ /* 0x000fe20000000000 */
[----:B------:R-:W-:-:S05]  /*0500*/  DADD R22, R22, R22 ;  /* 0x0000000016167229 */ /* 0x000fca0000000016 */
[----:B------:R-:W-:Y:S01]  /*0510*/  DFMA R12, R16, R12, UR6 ;  /* 0x00000006100c7e2b */ /* 0x000fe2000800000c */
[----:B------:R-:W-:Y:S01]  /*0520*/  UMOV UR6, 0xe4faecd5 ;  /* 0xe4faecd500067882 */ /* 0x000fe20000000000 */
[----:B------:R-:W-:Y:S01]  /*0530*/  UMOV UR7, 0x3f1745cd ;  /* 0x3f1745cd00077882 */ /* 0x000fe20000000000 */
[----:B------:R-:W-:-:S05]  /*0540*/  DFMA R14, R14, -R10, R22 ;  /* 0x8000000a0e0e722b */ /* 0x000fca0000000016 */
[----:B------:R-:W-:Y:S01]  /*0550*/  DFMA R12, R16, R12, UR6 ;  /* 0x00000006100c7e2b */ /* 0x000fe2000800000c */
[----:B------:R-:W-:Y:S01]  /*0560*/  UMOV UR6, 0x258a578b ;  /* 0x258a578b00067882 */ /* 0x000fe20000000000 */
[----:B------:R-:W-:Y:S01]  /*0570*/  UMOV UR7, 0x3f3c71c7 ;  /* 0x3f3c71c700077882 */ /* 0x000fe20000000000 */
[----:B------:R-:W-:Y:S02]  /*0580*/  DMUL R14, R20, R14 ;  /* 0x0000000e140e7228 */ /* 0x000fe40000000000 */
[----:B------:R-:W-:-:S03]  /*0590*/  DFMA R20, R10, R10, -R26 ;  /* 0x0000000a0a14722b */ /* 0x000fc6000000081a */
        /* <DEDUP_REMOVED lines=15> */
[----:B------:R-:W-:Y:S02]  /*0690*/  VIADD R23, R15, 0x100000 ;  /* 0x001000000f177836 */ /* 0x000fe40000000000 */
[----:B------:R-:W-:-:S03]  /*06a0*/  IMAD.MOV.U32 R22, RZ, RZ, R14 ;  /* 0x000000ffff167224 */ /* 0x000fc600078e000e */
[----:B------:R-:W-:Y:S01]  /*06b0*/  DADD R18, R18, -UR6 ;  /* 0x8000000612127e29 */ /* 0x000fe20008000000 */
[----:B------:R-:W-:Y:S01]  /*06c0*/  UMOV UR6, 0x80000000 ;  /* 0x8000000000067882 */ /* 0x000fe20000000000 */
[C---:B------:R-:W-:Y:S01]  /*06d0*/  DFMA R24, R10.reuse, R26, -R16 ;  /* 0x0000001a0a18722b */ /* 0x040fe20000000810 */
[----:B------:R-:W-:Y:S01]  /*06e0*/  UMOV UR7, 0x43300000 ;  /* 0x4330000000077882 */ /* 0x000fe20000000000 */
[----:B------:R-:W-:-:S04]  /*06f0*/  DFMA R20, R10, R22, R20 ;  /* 0x000000160a14722b */ /* 0x000fc80000000014 */
[----:B------:R-:W-:Y:S02]  /*0700*/  DADD R22, R12, R18 ;  /* 0x000000000c167229 */ /* 0x000fe40000000012 */
[----:B------:R-:W-:-:S06]  /*0710*/  DFMA R24, R14, R26, R24 ;  /* 0x0000001a0e18722b */ /* 0x000fcc0000000018 */
[----:B------:R-:W-:Y:S02]  /*0720*/  DMUL R26, R22, R16 ;  /* 0x00000010161a7228 */ /* 0x000fe40000000000 */
[----:B------:R-:W-:Y:S02]  /*0730*/  DFMA R20, R10, R20, R24 ;  /* 0x000000140a14722b */ /* 0x000fe40000000018 */
[----:B------:R-:W-:-:S04]  /*0740*/  DADD R24, R12, -R22 ;  /* 0x000000000c187229 */ /* 0x000fc80000000816 */
[----:B------:R-:W-:-:S04]  /*0750*/  DFMA R12, R22, R16, -R26 ;  /* 0x00000010160c722b */ /* 0x000fc8000000081a */
[----:B------:R-:W-:-:S04]  /*0760*/  DADD R24, R18, R24 ;  /* 0x0000000012187229 */ /* 0x000fc80000000018 */
        /* <DEDUP_REMOVED lines=9> */
[----:B------:R-:W-:Y:S02]  /*0800*/  DADD R10, R14, R10 ;  /* 0x000000000e0a7229 */ /* 0x000fe4000000000a */
[----:B------:R-:W-:Y:S01]  /*0810*/  DADD R14, R6, -UR6 ;  /* 0x80000006060e7e29 */ /* 0x000fe20008000000 */
[----:B------:R-:W-:Y:S01]  /*0820*/  UMOV UR6, 0xfefa39ef ;  /* 0xfefa39ef00067882 */ /* 0x000fe20000000000 */
[----:B------:R-:W-:-:S04]  /*0830*/  UMOV UR7, 0x3fe62e42 ;  /* 0x3fe62e4200077882 */ /* 0x000fc80000000000 */
[----:B------:R-:W-:-:S08]  /*0840*/  DADD R8, R12, R10 ;  /* 0x000000000c087229 */ /* 0x000fd0000000000a */
[--C-:B------:R-:W-:Y:S02]  /*0850*/  DFMA R6, R14, UR6, R8.reuse ;  /* 0x000000060e067c2b */ /* 0x100fe40008000008 */
[----:B------:R-:W-:-:S06]  /*0860*/  DADD R12, R12, -R8 ;  /* 0x000000000c0c7229 */ /* 0x000fcc0000000808 */
[----:B------:R-:W-:Y:S02]  /*0870*/  DFMA R16, R14, -UR6, R6 ;  /* 0x800000060e107c2b */ /* 0x000fe40008000006 */
[----:B------:R-:W-:-:S06]  /*0880*/  DADD R12, R10, R12 ;  /* 0x000000000a0c7229 */ /* 0x000fcc000000000c */
        /* <DEDUP_REMOVED lines=8> */
[----:B------:R-:W-:Y:S02]  /*0910*/  IMAD.MOV.U32 R10, RZ, RZ, 0x652b82fe ;  /* 0x652b82feff0a7424 */ /* 0x000fe400078e00ff */
[----:B------:R-:W-:-:S05]  /*0920*/  IMAD.MOV.U32 R11, RZ, RZ, 0x3ff71547 ;  /* 0x3ff71547ff0b7424 */ /* 0x000fca00078e00ff */
        /* <DEDUP_REMOVED lines=42> */
[----:B------:R-:W-:Y:S02]  /*0bd0*/  IMAD R7, R10, 0x100000, R15 ;  /* 0x001000000a077824 */ /* 0x000fe400078e020f */
[----:B------:R-:W-:Y:S01]  /*0be0*/  IMAD.MOV.U32 R6, RZ, RZ, R14 ;  /* 0x000000ffff067224 */ /* 0x000fe200078e000e */
        /* <DEDUP_REMOVED lines=8> */
[----:B------:R-:W-:Y:S01]  /*0c70*/  @!P1 LEA R15, R9, R15, 0x14 ;  /* 0x0000000f090f9211 */ /* 0x000fe200078ea0ff */
[----:B------:R-:W-:-:S05]  /*0c80*/  @!P1 IMAD.IADD R8, R10, 0x1, -R9 ;  /* 0x000000010a089824 */ /* 0x000fca00078e0a09 */
[----:B------:R-:W-:Y:S01]  /*0c90*/  @!P1 LEA R9, R8, 0x3ff00000, 0x14 ;  /* 0x3ff0000008099811 */ /* 0x000fe200078ea0ff */
[----:B------:R-:W-:-:S06]  /*0ca0*/  @!P1 IMAD.MOV.U32 R8, RZ, RZ, RZ ;  /* 0x000000ffff089224 */ /* 0x000fcc00078e00ff */
[----:B------:R-:W-:-:S11]  /*0cb0*/  @!P1 DMUL R6, R14, R8 ;  /* 0x000000080e069228 */ /* 0x000fd60000000000 */
.L_x_46:
[----:B------:R-:W-:Y:S02]  /*0cc0*/  DFMA R12, R12, R6, R6 ;  /* 0x000000060c0c722b */ /* 0x000fe40000000006 */
[----:B------:R-:W-:-:S08]  /*0cd0*/  DSETP.NEU.AND P0, PT, |R6|, +INF , PT ;  /* 0x7ff000000600742a */ /* 0x000fd00003f0d200 */
[----:B------:R-:W-:Y:S01]  /*0ce0*/  FSEL R10, R6, R12, !P0 ;  /* 0x0000000c060a7208 */ /* 0x000fe20004000000 */
[----:B------:R-:W-:Y:S01]  /*0cf0*/  IMAD.MOV.U32 R6, RZ, RZ, R0 ;  /* 0x000000ffff067224 */ /* 0x000fe200078e0000 */
[----:B------:R-:W-:Y:S01]  /*0d00*/  FSEL R11, R7, R13, !P0 ;  /* 0x0000000d070b7208 */ /* 0x000fe20004000000 */
[----:B------:R-:W-:-:S04]  /*0d10*/  IMAD.MOV.U32 R7, RZ, RZ, 0x0 ;  /* 0x00000000ff077424 */ /* 0x000fc800078e00ff */
[----:B------:R-:W-:Y:S05]  /*0d20*/  RET.REL.NODEC R6 `(_Z10pw_de_tanhPfS_i) ;  /* 0xfffffff006b47950 */ /* 0x000fea0003c3ffff */
.L_x_47:
        /* <DEDUP_REMOVED lines=13> */
.L_x_52:


//--------------------- .nv.shared.reserved.0     --------------------------
	.section	.nv.shared.reserved.0,"aw",@nobits
	.weak		__nv_reservedSMEM_offset_0_alias
	.size		__nv_reservedSMEM_offset_0_alias, 0, 64
	.other		__nv_reservedSMEM_offset_0_alias,@"STO_CUDA_RESERVED_SHARED STV_DEFAULT"
__nv_reservedSMEM_offset_0_alias:
	.zero		0
	.zero		64


//--------------------- .nv.constant0._Z14elementWise_bpiiPfS_S_S_S_S_S_S_S_b --------------------------
	.section	.nv.constant0._Z14elementWise_bpiiPfS_S_S_S_S_S_S_S_b,"a",@progbits
	.sectionflags	@""
	.align	4
.nv.constant0._Z14elementWise_bpiiPfS_S_S_S_S_S_S_S_b:
	.zero		977


//--------------------- .nv.constant0._Z14elementWise_fpiiPfS_S_S_S_S_S_S_S_S_S_S_b --------------------------
	.section	.nv.constant0._Z14elementWise_fpiiPfS_S_S_S_S_S_S_S_S_S_S_b,"a",@progbits
	.sectionflags	@""
	.align	4
.nv.constant0._Z14elementWise_fpiiPfS_S_S_S_S_S_S_S_S_S_S_b:
	.zero		1001


//--------------------- .nv.constant0._Z10pw_sigmoidPfS_i --------------------------
	.section	.nv.constant0._Z10pw_sigmoidPfS_i,"a",@progbits
	.sectionflags	@""
	.align	4
.nv.constant0._Z10pw_sigmoidPfS_i:
	.zero		916


//--------------------- .nv.constant0._Z7pw_tanhPfS_i --------------------------
	.section	.nv.constant0._Z7pw_tanhPfS_i,"a",@progbits
	.sectionflags	@""
	.align	4
.nv.constant0._Z7pw_tanhPfS_i:
	.zero		916


//--------------------- .nv.constant0._Z9pw_vecMulPfS_S_i --------------------------
	.section	.nv.constant0._Z9pw_vecMulPfS_S_i,"a",@progbits
	.sectionflags	@""
	.align	4
.nv.constant0._Z9pw_vecMulPfS_S_i:
	.zero		924


//--------------------- .nv.constant0._Z9pw_vecAddPfS_S_i --------------------------
	.section	.nv.constant0._Z9pw_vecAddPfS_S_i,"a",@progbits
	.sectionflags	@""
	.align	4
.nv.constant0._Z9pw_vecAddPfS_S_i:
	.zero		924


//--------------------- .nv.constant0._Z11pw_peepsAddPfS_S_ii --------------------------
	.section	.nv.constant0._Z11pw_peepsAddPfS_S_ii,"a",@progbits
	.sectionflags	@""
	.align	4
.nv.constant0._Z11pw_peepsAddPfS_S_ii:
	.zero		928


//--------------------- .nv.constant0._Z10pw_biasAddPfS_ii --------------------------
	.section	.nv.constant0._Z10pw_biasAddPfS_ii,"a",@progbits
	.sectionflags	@""
	.align	4
.nv.constant0._Z10pw_biasAddPfS_ii:
	.zero		920


//--------------------- .nv.constant0._Z13pw_de_sigmoidPfS_i --------------------------
	.section	.nv.constant0._Z13pw_de_sigmoidPfS_i,"a",@progbits
	.sectionflags	@""
	.align	4
.nv.constant0._Z13pw_de_sigmoidPfS_i:
	.zero		916


//--------------------- .nv.constant0._Z10pw_de_tanhPfS_i --------------------------
	.section	.nv.constant0._Z10pw_de_tanhPfS_i,"a",@progbits
	.sectionflags	@""
	.align	4
.nv.constant0._Z10pw_de_tanhPfS_i:
	.zero		916


//--------------------- SYMBOLS --------------------------

	.type		.nv.reservedSmem.offset0,@object
	.size		.nv.reservedSmem.offset0,0x4
